//
// Generated by NVIDIA NVVM Compiler
//
// Compiler Build ID: CL-36424714
// Cuda compilation tools, release 13.0, V13.0.88
// Based on NVVM 20.0.0
//

.version 9.0
.target sm_100
.address_size 64

	// .globl	_Z18causal_attn_kernelPKfS0_S0_Pfii
// _ZZ18causal_attn_kernelPKfS0_S0_PfiiE6sh_max has been demoted
// _ZZ18causal_attn_kernelPKfS0_S0_PfiiE10sh_sum_exp has been demoted
.extern .shared .align 16 .b8 sh_scores[];

.visible .entry _Z18causal_attn_kernelPKfS0_S0_Pfii(
	.param .u64 .ptr .align 1 _Z18causal_attn_kernelPKfS0_S0_Pfii_param_0,
	.param .u64 .ptr .align 1 _Z18causal_attn_kernelPKfS0_S0_Pfii_param_1,
	.param .u64 .ptr .align 1 _Z18causal_attn_kernelPKfS0_S0_Pfii_param_2,
	.param .u64 .ptr .align 1 _Z18causal_attn_kernelPKfS0_S0_Pfii_param_3,
	.param .u32 _Z18causal_attn_kernelPKfS0_S0_Pfii_param_4,
	.param .u32 _Z18causal_attn_kernelPKfS0_S0_Pfii_param_5
)
{
	.reg .pred 	%p<34>;
	.reg .b32 	%r<163>;
	.reg .b32 	%f<366>;
	.reg .b64 	%rd<53>;
	.reg .b64 	%fd<38>;
	// demoted variable
	.shared .align 4 .f32 _ZZ18causal_attn_kernelPKfS0_S0_PfiiE6sh_max;
	// demoted variable
	.shared .align 4 .f32 _ZZ18causal_attn_kernelPKfS0_S0_PfiiE10sh_sum_exp;
	ld.param.u64 	%rd8, [_Z18causal_attn_kernelPKfS0_S0_Pfii_param_0];
	ld.param.u64 	%rd9, [_Z18causal_attn_kernelPKfS0_S0_Pfii_param_1];
	ld.param.u64 	%rd10, [_Z18causal_attn_kernelPKfS0_S0_Pfii_param_2];
	ld.param.u64 	%rd7, [_Z18causal_attn_kernelPKfS0_S0_Pfii_param_3];
	ld.param.u32 	%r57, [_Z18causal_attn_kernelPKfS0_S0_Pfii_param_5];
	cvta.to.global.u64 	%rd1, %rd10;
	cvta.to.global.u64 	%rd2, %rd9;
	cvta.to.global.u64 	%rd3, %rd8;
	mov.u32 	%r1, %ctaid.x;
	mov.u32 	%r157, %tid.x;
	cvt.rn.f32.s32 	%f39, %r57;
	sqrt.rn.f32 	%f40, %f39;
	rcp.rn.f32 	%f1, %f40;
	mul.lo.s32 	%r58, %r57, %r1;
	cvt.s64.s32 	%rd4, %r58;
	setp.gt.u32 	%p1, %r157, %r1;
	@%p1 bra 	$L__BB0_17;
	setp.lt.s32 	%p2, %r57, 1;
	mov.u32 	%r3, %ntid.x;
	@%p2 bra 	$L__BB0_15;
	and.b32  	%r4, %r57, 7;
	and.b32  	%r5, %r57, 3;
	and.b32  	%r6, %r57, 2147483640;
	and.b32  	%r7, %r57, 1;
	mov.u32 	%r142, %r157;
$L__BB0_3:
	setp.lt.u32 	%p4, %r57, 8;
	mul.lo.s32 	%r63, %r142, %r57;
	cvt.s64.s32 	%rd5, %r63;
	mov.f32 	%f350, 0f00000000;
	mov.b32 	%r145, 0;
	@%p4 bra 	$L__BB0_6;
	mov.f32 	%f350, 0f00000000;
	mov.b32 	%r143, 0;
$L__BB0_5:
	.pragma "nounroll";
	cvt.u64.u32 	%rd11, %r143;
	add.s64 	%rd12, %rd11, %rd4;
	shl.b64 	%rd13, %rd12, 2;
	add.s64 	%rd14, %rd3, %rd13;
	ld.global.f32 	%f44, [%rd14];
	add.s64 	%rd15, %rd11, %rd5;
	shl.b64 	%rd16, %rd15, 2;
	add.s64 	%rd17, %rd2, %rd16;
	ld.global.f32 	%f45, [%rd17];
	fma.rn.f32 	%f46, %f44, %f45, %f350;
	ld.global.f32 	%f47, [%rd14+4];
	ld.global.f32 	%f48, [%rd17+4];
	fma.rn.f32 	%f49, %f47, %f48, %f46;
	ld.global.f32 	%f50, [%rd14+8];
	ld.global.f32 	%f51, [%rd17+8];
	fma.rn.f32 	%f52, %f50, %f51, %f49;
	ld.global.f32 	%f53, [%rd14+12];
	ld.global.f32 	%f54, [%rd17+12];
	fma.rn.f32 	%f55, %f53, %f54, %f52;
	ld.global.f32 	%f56, [%rd14+16];
	ld.global.f32 	%f57, [%rd17+16];
	fma.rn.f32 	%f58, %f56, %f57, %f55;
	ld.global.f32 	%f59, [%rd14+20];
	ld.global.f32 	%f60, [%rd17+20];
	fma.rn.f32 	%f61, %f59, %f60, %f58;
	ld.global.f32 	%f62, [%rd14+24];
	ld.global.f32 	%f63, [%rd17+24];
	fma.rn.f32 	%f64, %f62, %f63, %f61;
	ld.global.f32 	%f65, [%rd14+28];
	ld.global.f32 	%f66, [%rd17+28];
	fma.rn.f32 	%f350, %f65, %f66, %f64;
	add.s32 	%r143, %r143, 8;
	setp.ne.s32 	%p5, %r143, %r6;
	mov.u32 	%r145, %r6;
	@%p5 bra 	$L__BB0_5;
$L__BB0_6:
	setp.eq.s32 	%p6, %r4, 0;
	@%p6 bra 	$L__BB0_14;
	add.s32 	%r65, %r4, -1;
	setp.lt.u32 	%p7, %r65, 3;
	@%p7 bra 	$L__BB0_9;
	cvt.u64.u32 	%rd18, %r145;
	add.s64 	%rd19, %rd18, %rd4;
	shl.b64 	%rd20, %rd19, 2;
	add.s64 	%rd21, %rd3, %rd20;
	ld.global.f32 	%f68, [%rd21];
	add.s64 	%rd22, %rd18, %rd5;
	shl.b64 	%rd23, %rd22, 2;
	add.s64 	%rd24, %rd2, %rd23;
	ld.global.f32 	%f69, [%rd24];
	fma.rn.f32 	%f70, %f68, %f69, %f350;
	ld.global.f32 	%f71, [%rd21+4];
	ld.global.f32 	%f72, [%rd24+4];
	fma.rn.f32 	%f73, %f71, %f72, %f70;
	ld.global.f32 	%f74, [%rd21+8];
	ld.global.f32 	%f75, [%rd24+8];
	fma.rn.f32 	%f76, %f74, %f75, %f73;
	ld.global.f32 	%f77, [%rd21+12];
	ld.global.f32 	%f78, [%rd24+12];
	fma.rn.f32 	%f350, %f77, %f78, %f76;
	add.s32 	%r145, %r145, 4;
$L__BB0_9:
	setp.eq.s32 	%p8, %r5, 0;
	@%p8 bra 	$L__BB0_14;
	setp.eq.s32 	%p9, %r5, 1;
	@%p9 bra 	$L__BB0_12;
	cvt.u64.u32 	%rd25, %r145;
	add.s64 	%rd26, %rd25, %rd4;
	shl.b64 	%rd27, %rd26, 2;
	add.s64 	%rd28, %rd3, %rd27;
	ld.global.f32 	%f80, [%rd28];
	add.s64 	%rd29, %rd25, %rd5;
	shl.b64 	%rd30, %rd29, 2;
	add.s64 	%rd31, %rd2, %rd30;
	ld.global.f32 	%f81, [%rd31];
	fma.rn.f32 	%f82, %f80, %f81, %f350;
	ld.global.f32 	%f83, [%rd28+4];
	ld.global.f32 	%f84, [%rd31+4];
	fma.rn.f32 	%f350, %f83, %f84, %f82;
	add.s32 	%r145, %r145, 2;
$L__BB0_12:
	setp.eq.s32 	%p10, %r7, 0;
	@%p10 bra 	$L__BB0_14;
	cvt.u64.u32 	%rd32, %r145;
	add.s64 	%rd33, %rd32, %rd4;
	shl.b64 	%rd34, %rd33, 2;
	add.s64 	%rd35, %rd3, %rd34;
	ld.global.f32 	%f85, [%rd35];
	add.s64 	%rd36, %rd32, %rd5;
	shl.b64 	%rd37, %rd36, 2;
	add.s64 	%rd38, %rd2, %rd37;
	ld.global.f32 	%f86, [%rd38];
	fma.rn.f32 	%f350, %f85, %f86, %f350;
$L__BB0_14:
	mul.f32 	%f87, %f1, %f350;
	shl.b32 	%r66, %r142, 2;
	mov.u32 	%r67, sh_scores;
	add.s32 	%r68, %r67, %r66;
	st.shared.f32 	[%r68], %f87;
	add.s32 	%r142, %r142, %r3;
	setp.gt.s32 	%p11, %r142, %r1;
	@%p11 bra 	$L__BB0_17;
	bra.uni 	$L__BB0_3;
$L__BB0_15:
	mul.f32 	%f14, %f1, 0f00000000;
	mov.u32 	%r60, sh_scores;
	mov.u32 	%r147, %r157;
$L__BB0_16:
	shl.b32 	%r59, %r147, 2;
	add.s32 	%r61, %r60, %r59;
	st.shared.f32 	[%r61], %f14;
	add.s32 	%r147, %r147, %r3;
	setp.le.s32 	%p3, %r147, %r1;
	@%p3 bra 	$L__BB0_16;
$L__BB0_17:
	bar.sync 	0;
	setp.ne.s32 	%p12, %r157, 0;
	@%p12 bra 	$L__BB0_31;
	add.s32 	%r19, %r1, 1;
	and.b32  	%r20, %r19, 15;
	setp.lt.u32 	%p13, %r1, 15;
	mov.f32 	%f359, 0fFF800000;
	mov.b32 	%r150, 0;
	@%p13 bra 	$L__BB0_21;
	and.b32  	%r150, %r19, 2147483632;
	mov.f32 	%f359, 0fFF800000;
	mov.b32 	%r148, 0;
$L__BB0_20:
	.pragma "nounroll";
	shl.b32 	%r71, %r148, 2;
	mov.u32 	%r72, sh_scores;
	add.s32 	%r73, %r72, %r71;
	ld.shared.v4.f32 	{%f91, %f92, %f93, %f94}, [%r73];
	max.f32 	%f95, %f359, %f91;
	max.f32 	%f96, %f95, %f92;
	max.f32 	%f97, %f96, %f93;
	max.f32 	%f98, %f97, %f94;
	ld.shared.v4.f32 	{%f99, %f100, %f101, %f102}, [%r73+16];
	max.f32 	%f103, %f98, %f99;
	max.f32 	%f104, %f103, %f100;
	max.f32 	%f105, %f104, %f101;
	max.f32 	%f106, %f105, %f102;
	ld.shared.v4.f32 	{%f107, %f108, %f109, %f110}, [%r73+32];
	max.f32 	%f111, %f106, %f107;
	max.f32 	%f112, %f111, %f108;
	max.f32 	%f113, %f112, %f109;
	max.f32 	%f114, %f113, %f110;
	ld.shared.v4.f32 	{%f115, %f116, %f117, %f118}, [%r73+48];
	max.f32 	%f119, %f114, %f115;
	max.f32 	%f120, %f119, %f116;
	max.f32 	%f121, %f120, %f117;
	max.f32 	%f359, %f121, %f118;
	add.s32 	%r148, %r148, 16;
	setp.ne.s32 	%p14, %r148, %r150;
	@%p14 bra 	$L__BB0_20;
$L__BB0_21:
	setp.eq.s32 	%p15, %r20, 0;
	@%p15 bra 	$L__BB0_30;
	and.b32  	%r25, %r19, 7;
	setp.lt.u32 	%p16, %r20, 8;
	@%p16 bra 	$L__BB0_24;
	shl.b32 	%r74, %r150, 2;
	mov.u32 	%r75, sh_scores;
	add.s32 	%r76, %r75, %r74;
	ld.shared.f32 	%f123, [%r76];
	max.f32 	%f124, %f359, %f123;
	ld.shared.f32 	%f125, [%r76+4];
	max.f32 	%f126, %f124, %f125;
	ld.shared.f32 	%f127, [%r76+8];
	max.f32 	%f128, %f126, %f127;
	ld.shared.f32 	%f129, [%r76+12];
	max.f32 	%f130, %f128, %f129;
	ld.shared.f32 	%f131, [%r76+16];
	max.f32 	%f132, %f130, %f131;
	ld.shared.f32 	%f133, [%r76+20];
	max.f32 	%f134, %f132, %f133;
	ld.shared.f32 	%f135, [%r76+24];
	max.f32 	%f136, %f134, %f135;
	ld.shared.f32 	%f137, [%r76+28];
	max.f32 	%f359, %f136, %f137;
	add.s32 	%r150, %r150, 8;
$L__BB0_24:
	setp.eq.s32 	%p17, %r25, 0;
	@%p17 bra 	$L__BB0_30;
	and.b32  	%r28, %r19, 3;
	setp.lt.u32 	%p18, %r25, 4;
	@%p18 bra 	$L__BB0_27;
	shl.b32 	%r77, %r150, 2;
	mov.u32 	%r78, sh_scores;
	add.s32 	%r79, %r78, %r77;
	ld.shared.f32 	%f139, [%r79];
	max.f32 	%f140, %f359, %f139;
	ld.shared.f32 	%f141, [%r79+4];
	max.f32 	%f142, %f140, %f141;
	ld.shared.f32 	%f143, [%r79+8];
	max.f32 	%f144, %f142, %f143;
	ld.shared.f32 	%f145, [%r79+12];
	max.f32 	%f359, %f144, %f145;
	add.s32 	%r150, %r150, 4;
$L__BB0_27:
	setp.eq.s32 	%p19, %r28, 0;
	@%p19 bra 	$L__BB0_30;
	mov.b32 	%r153, 0;
	mov.u32 	%r82, sh_scores;
$L__BB0_29:
	.pragma "nounroll";
	shl.b32 	%r81, %r150, 2;
	add.s32 	%r83, %r82, %r81;
	ld.shared.f32 	%f146, [%r83];
	max.f32 	%f359, %f359, %f146;
	add.s32 	%r150, %r150, 1;
	add.s32 	%r153, %r153, 1;
	setp.ne.s32 	%p20, %r153, %r28;
	@%p20 bra 	$L__BB0_29;
$L__BB0_30:
	st.shared.f32 	[_ZZ18causal_attn_kernelPKfS0_S0_PfiiE6sh_max], %f359;
$L__BB0_31:
	setp.ne.s32 	%p21, %r157, 0;
	bar.sync 	0;
	ld.shared.f32 	%f28, [_ZZ18causal_attn_kernelPKfS0_S0_PfiiE6sh_max];
	@%p21 bra 	$L__BB0_41;
	add.s32 	%r35, %r1, 1;
	setp.lt.u32 	%p22, %r1, 3;
	mov.f32 	%f361, 0f00000000;
	mov.b32 	%r156, 0;
	@%p22 bra 	$L__BB0_35;
	and.b32  	%r156, %r35, 2147483644;
	mov.f32 	%f361, 0f00000000;
	mov.b32 	%r154, 0;
	mov.u32 	%r87, sh_scores;
$L__BB0_34:
	.pragma "nounroll";
	shl.b32 	%r86, %r154, 2;
	add.s32 	%r88, %r87, %r86;
	ld.shared.v4.f32 	{%f150, %f151, %f152, %f153}, [%r88];
	sub.f32 	%f154, %f150, %f28;
	fma.rn.f32 	%f155, %f154, 0f3BBB989D, 0f3F000000;
	cvt.sat.f32.f32 	%f156, %f155;
	mov.f32 	%f157, 0f4B400001;
	mov.f32 	%f158, 0f437C0000;
	fma.rm.f32 	%f159, %f156, %f158, %f157;
	add.f32 	%f160, %f159, 0fCB40007F;
	neg.f32 	%f161, %f160;
	fma.rn.f32 	%f162, %f154, 0f3FB8AA3B, %f161;
	fma.rn.f32 	%f163, %f154, 0f32A57060, %f162;
	mov.b32 	%r89, %f159;
	shl.b32 	%r90, %r89, 23;
	mov.b32 	%f164, %r90;
	ex2.approx.ftz.f32 	%f165, %f163;
	fma.rn.f32 	%f166, %f165, %f164, %f361;
	sub.f32 	%f167, %f151, %f28;
	fma.rn.f32 	%f168, %f167, 0f3BBB989D, 0f3F000000;
	cvt.sat.f32.f32 	%f169, %f168;
	fma.rm.f32 	%f170, %f169, %f158, %f157;
	add.f32 	%f171, %f170, 0fCB40007F;
	neg.f32 	%f172, %f171;
	fma.rn.f32 	%f173, %f167, 0f3FB8AA3B, %f172;
	fma.rn.f32 	%f174, %f167, 0f32A57060, %f173;
	mov.b32 	%r91, %f170;
	shl.b32 	%r92, %r91, 23;
	mov.b32 	%f175, %r92;
	ex2.approx.ftz.f32 	%f176, %f174;
	fma.rn.f32 	%f177, %f176, %f175, %f166;
	sub.f32 	%f178, %f152, %f28;
	fma.rn.f32 	%f179, %f178, 0f3BBB989D, 0f3F000000;
	cvt.sat.f32.f32 	%f180, %f179;
	fma.rm.f32 	%f181, %f180, %f158, %f157;
	add.f32 	%f182, %f181, 0fCB40007F;
	neg.f32 	%f183, %f182;
	fma.rn.f32 	%f184, %f178, 0f3FB8AA3B, %f183;
	fma.rn.f32 	%f185, %f178, 0f32A57060, %f184;
	mov.b32 	%r93, %f181;
	shl.b32 	%r94, %r93, 23;
	mov.b32 	%f186, %r94;
	ex2.approx.ftz.f32 	%f187, %f185;
	fma.rn.f32 	%f188, %f187, %f186, %f177;
	sub.f32 	%f189, %f153, %f28;
	fma.rn.f32 	%f190, %f189, 0f3BBB989D, 0f3F000000;
	cvt.sat.f32.f32 	%f191, %f190;
	fma.rm.f32 	%f192, %f191, %f158, %f157;
	add.f32 	%f193, %f192, 0fCB40007F;
	neg.f32 	%f194, %f193;
	fma.rn.f32 	%f195, %f189, 0f3FB8AA3B, %f194;
	fma.rn.f32 	%f196, %f189, 0f32A57060, %f195;
	mov.b32 	%r95, %f192;
	shl.b32 	%r96, %r95, 23;
	mov.b32 	%f197, %r96;
	ex2.approx.ftz.f32 	%f198, %f196;
	fma.rn.f32 	%f361, %f198, %f197, %f188;
	add.s32 	%r154, %r154, 4;
	setp.ne.s32 	%p23, %r154, %r156;
	@%p23 bra 	$L__BB0_34;
$L__BB0_35:
	and.b32  	%r97, %r35, 3;
	setp.eq.s32 	%p24, %r97, 0;
	@%p24 bra 	$L__BB0_40;
	setp.eq.s32 	%p25, %r97, 1;
	@%p25 bra 	$L__BB0_38;
	shl.b32 	%r98, %r156, 2;
	mov.u32 	%r99, sh_scores;
	add.s32 	%r100, %r99, %r98;
	ld.shared.f32 	%f200, [%r100];
	sub.f32 	%f201, %f200, %f28;
	fma.rn.f32 	%f202, %f201, 0f3BBB989D, 0f3F000000;
	cvt.sat.f32.f32 	%f203, %f202;
	mov.f32 	%f204, 0f4B400001;
	mov.f32 	%f205, 0f437C0000;
	fma.rm.f32 	%f206, %f203, %f205, %f204;
	add.f32 	%f207, %f206, 0fCB40007F;
	neg.f32 	%f208, %f207;
	fma.rn.f32 	%f209, %f201, 0f3FB8AA3B, %f208;
	fma.rn.f32 	%f210, %f201, 0f32A57060, %f209;
	mov.b32 	%r101, %f206;
	shl.b32 	%r102, %r101, 23;
	mov.b32 	%f211, %r102;
	ex2.approx.ftz.f32 	%f212, %f210;
	fma.rn.f32 	%f213, %f212, %f211, %f361;
	ld.shared.f32 	%f214, [%r100+4];
	sub.f32 	%f215, %f214, %f28;
	fma.rn.f32 	%f216, %f215, 0f3BBB989D, 0f3F000000;
	cvt.sat.f32.f32 	%f217, %f216;
	fma.rm.f32 	%f218, %f217, %f205, %f204;
	add.f32 	%f219, %f218, 0fCB40007F;
	neg.f32 	%f220, %f219;
	fma.rn.f32 	%f221, %f215, 0f3FB8AA3B, %f220;
	fma.rn.f32 	%f222, %f215, 0f32A57060, %f221;
	mov.b32 	%r103, %f218;
	shl.b32 	%r104, %r103, 23;
	mov.b32 	%f223, %r104;
	ex2.approx.ftz.f32 	%f224, %f222;
	fma.rn.f32 	%f361, %f224, %f223, %f213;
	add.s32 	%r156, %r156, 2;
$L__BB0_38:
	and.b32  	%r105, %r1, 1;
	setp.eq.b32 	%p26, %r105, 1;
	@%p26 bra 	$L__BB0_40;
	shl.b32 	%r106, %r156, 2;
	mov.u32 	%r107, sh_scores;
	add.s32 	%r108, %r107, %r106;
	ld.shared.f32 	%f225, [%r108];
	sub.f32 	%f226, %f225, %f28;
	fma.rn.f32 	%f227, %f226, 0f3BBB989D, 0f3F000000;
	cvt.sat.f32.f32 	%f228, %f227;
	mov.f32 	%f229, 0f4B400001;
	mov.f32 	%f230, 0f437C0000;
	fma.rm.f32 	%f231, %f228, %f230, %f229;
	add.f32 	%f232, %f231, 0fCB40007F;
	neg.f32 	%f233, %f232;
	fma.rn.f32 	%f234, %f226, 0f3FB8AA3B, %f233;
	fma.rn.f32 	%f235, %f226, 0f32A57060, %f234;
	mov.b32 	%r109, %f231;
	shl.b32 	%r110, %r109, 23;
	mov.b32 	%f236, %r110;
	ex2.approx.ftz.f32 	%f237, %f235;
	fma.rn.f32 	%f361, %f237, %f236, %f361;
$L__BB0_40:
	st.shared.f32 	[_ZZ18causal_attn_kernelPKfS0_S0_PfiiE10sh_sum_exp], %f361;
$L__BB0_41:
	bar.sync 	0;
	ld.shared.f32 	%f38, [_ZZ18causal_attn_kernelPKfS0_S0_PfiiE10sh_sum_exp];
	setp.ge.s32 	%p27, %r157, %r57;
	@%p27 bra 	$L__BB0_52;
	mov.u32 	%r42, %ntid.x;
	add.s32 	%r111, %r1, 1;
	and.b32  	%r43, %r111, 2147483644;
	neg.s32 	%r44, %r43;
	shl.b32 	%r45, %r57, 2;
	cvta.to.global.u64 	%rd6, %rd7;
	mul.wide.s32 	%rd47, %r57, 4;
$L__BB0_43:
	setp.lt.u32 	%p28, %r1, 3;
	mov.f64 	%fd33, 0d0000000000000000;
	mov.b32 	%r162, 0;
	@%p28 bra 	$L__BB0_46;
	mov.f64 	%fd33, 0d0000000000000000;
	mov.u32 	%r158, sh_scores;
	mov.u32 	%r159, %r157;
	mov.u32 	%r160, %r44;
$L__BB0_45:
	.pragma "nounroll";
	ld.shared.v4.f32 	{%f238, %f239, %f240, %f241}, [%r158];
	sub.f32 	%f242, %f238, %f28;
	fma.rn.f32 	%f243, %f242, 0f3BBB989D, 0f3F000000;
	cvt.sat.f32.f32 	%f244, %f243;
	mov.f32 	%f245, 0f4B400001;
	mov.f32 	%f246, 0f437C0000;
	fma.rm.f32 	%f247, %f244, %f246, %f245;
	add.f32 	%f248, %f247, 0fCB40007F;
	neg.f32 	%f249, %f248;
	fma.rn.f32 	%f250, %f242, 0f3FB8AA3B, %f249;
	fma.rn.f32 	%f251, %f242, 0f32A57060, %f250;
	mov.b32 	%r114, %f247;
	shl.b32 	%r115, %r114, 23;
	mov.b32 	%f252, %r115;
	ex2.approx.ftz.f32 	%f253, %f251;
	mul.f32 	%f254, %f253, %f252;
	div.rn.f32 	%f255, %f254, %f38;
	cvt.f64.f32 	%fd13, %f255;
	mul.wide.s32 	%rd39, %r159, 4;
	add.s64 	%rd40, %rd1, %rd39;
	ld.global.f32 	%f256, [%rd40];
	cvt.f64.f32 	%fd14, %f256;
	fma.rn.f64 	%fd15, %fd14, %fd13, %fd33;
	sub.f32 	%f257, %f239, %f28;
	fma.rn.f32 	%f258, %f257, 0f3BBB989D, 0f3F000000;
	cvt.sat.f32.f32 	%f259, %f258;
	fma.rm.f32 	%f260, %f259, %f246, %f245;
	add.f32 	%f261, %f260, 0fCB40007F;
	neg.f32 	%f262, %f261;
	fma.rn.f32 	%f263, %f257, 0f3FB8AA3B, %f262;
	fma.rn.f32 	%f264, %f257, 0f32A57060, %f263;
	mov.b32 	%r116, %f260;
	shl.b32 	%r117, %r116, 23;
	mov.b32 	%f265, %r117;
	ex2.approx.ftz.f32 	%f266, %f264;
	mul.f32 	%f267, %f266, %f265;
	div.rn.f32 	%f268, %f267, %f38;
	cvt.f64.f32 	%fd16, %f268;
	add.s64 	%rd42, %rd40, %rd47;
	ld.global.f32 	%f269, [%rd42];
	cvt.f64.f32 	%fd17, %f269;
	fma.rn.f64 	%fd18, %fd17, %fd16, %fd15;
	sub.f32 	%f270, %f240, %f28;
	fma.rn.f32 	%f271, %f270, 0f3BBB989D, 0f3F000000;
	cvt.sat.f32.f32 	%f272, %f271;
	fma.rm.f32 	%f273, %f272, %f246, %f245;
	add.f32 	%f274, %f273, 0fCB40007F;
	neg.f32 	%f275, %f274;
	fma.rn.f32 	%f276, %f270, 0f3FB8AA3B, %f275;
	fma.rn.f32 	%f277, %f270, 0f32A57060, %f276;
	mov.b32 	%r118, %f273;
	shl.b32 	%r119, %r118, 23;
	mov.b32 	%f278, %r119;
	ex2.approx.ftz.f32 	%f279, %f277;
	mul.f32 	%f280, %f279, %f278;
	div.rn.f32 	%f281, %f280, %f38;
	cvt.f64.f32 	%fd19, %f281;
	add.s64 	%rd43, %rd42, %rd47;
	ld.global.f32 	%f282, [%rd43];
	cvt.f64.f32 	%fd20, %f282;
	fma.rn.f64 	%fd21, %fd20, %fd19, %fd18;
	sub.f32 	%f283, %f241, %f28;
	fma.rn.f32 	%f284, %f283, 0f3BBB989D, 0f3F000000;
	cvt.sat.f32.f32 	%f285, %f284;
	fma.rm.f32 	%f286, %f285, %f246, %f245;
	add.f32 	%f287, %f286, 0fCB40007F;
	neg.f32 	%f288, %f287;
	fma.rn.f32 	%f289, %f283, 0f3FB8AA3B, %f288;
	fma.rn.f32 	%f290, %f283, 0f32A57060, %f289;
	mov.b32 	%r120, %f286;
	shl.b32 	%r121, %r120, 23;
	mov.b32 	%f291, %r121;
	ex2.approx.ftz.f32 	%f292, %f290;
	mul.f32 	%f293, %f292, %f291;
	div.rn.f32 	%f294, %f293, %f38;
	cvt.f64.f32 	%fd22, %f294;
	add.s64 	%rd44, %rd43, %rd47;
	ld.global.f32 	%f295, [%rd44];
	cvt.f64.f32 	%fd23, %f295;
	fma.rn.f64 	%fd33, %fd23, %fd22, %fd21;
	add.s32 	%r160, %r160, 4;
	add.s32 	%r159, %r159, %r45;
	add.s32 	%r158, %r158, 16;
	setp.ne.s32 	%p29, %r160, 0;
	mov.u32 	%r162, %r43;
	@%p29 bra 	$L__BB0_45;
$L__BB0_46:
	add.s32 	%r122, %r1, 1;
	and.b32  	%r123, %r122, 3;
	setp.eq.s32 	%p30, %r123, 0;
	@%p30 bra 	$L__BB0_51;
	and.b32  	%r124, %r1, 3;
	setp.eq.s32 	%p31, %r124, 0;
	@%p31 bra 	$L__BB0_49;
	shl.b32 	%r125, %r162, 2;
	mov.u32 	%r126, sh_scores;
	add.s32 	%r127, %r126, %r125;
	ld.shared.f32 	%f296, [%r127];
	sub.f32 	%f297, %f296, %f28;
	fma.rn.f32 	%f298, %f297, 0f3BBB989D, 0f3F000000;
	cvt.sat.f32.f32 	%f299, %f298;
	mov.f32 	%f300, 0f4B400001;
	mov.f32 	%f301, 0f437C0000;
	fma.rm.f32 	%f302, %f299, %f301, %f300;
	add.f32 	%f303, %f302, 0fCB40007F;
	neg.f32 	%f304, %f303;
	fma.rn.f32 	%f305, %f297, 0f3FB8AA3B, %f304;
	fma.rn.f32 	%f306, %f297, 0f32A57060, %f305;
	mov.b32 	%r128, %f302;
	shl.b32 	%r129, %r128, 23;
	mov.b32 	%f307, %r129;
	ex2.approx.ftz.f32 	%f308, %f306;
	mul.f32 	%f309, %f308, %f307;
	div.rn.f32 	%f310, %f309, %f38;
	cvt.f64.f32 	%fd25, %f310;
	mad.lo.s32 	%r130, %r162, %r57, %r157;
	mul.wide.s32 	%rd45, %r130, 4;
	add.s64 	%rd46, %rd1, %rd45;
	ld.global.f32 	%f311, [%rd46];
	cvt.f64.f32 	%fd26, %f311;
	fma.rn.f64 	%fd27, %fd26, %fd25, %fd33;
	ld.shared.f32 	%f312, [%r127+4];
	sub.f32 	%f313, %f312, %f28;
	fma.rn.f32 	%f314, %f313, 0f3BBB989D, 0f3F000000;
	cvt.sat.f32.f32 	%f315, %f314;
	fma.rm.f32 	%f316, %f315, %f301, %f300;
	add.f32 	%f317, %f316, 0fCB40007F;
	neg.f32 	%f318, %f317;
	fma.rn.f32 	%f319, %f313, 0f3FB8AA3B, %f318;
	fma.rn.f32 	%f320, %f313, 0f32A57060, %f319;
	mov.b32 	%r131, %f316;
	shl.b32 	%r132, %r131, 23;
	mov.b32 	%f321, %r132;
	ex2.approx.ftz.f32 	%f322, %f320;
	mul.f32 	%f323, %f322, %f321;
	div.rn.f32 	%f324, %f323, %f38;
	cvt.f64.f32 	%fd28, %f324;
	add.s64 	%rd48, %rd46, %rd47;
	ld.global.f32 	%f325, [%rd48];
	cvt.f64.f32 	%fd29, %f325;
	fma.rn.f64 	%fd33, %fd29, %fd28, %fd27;
	add.s32 	%r162, %r162, 2;
$L__BB0_49:
	and.b32  	%r133, %r1, 1;
	setp.eq.b32 	%p32, %r133, 1;
	@%p32 bra 	$L__BB0_51;
	shl.b32 	%r134, %r162, 2;
	mov.u32 	%r135, sh_scores;
	add.s32 	%r136, %r135, %r134;
	ld.shared.f32 	%f326, [%r136];
	sub.f32 	%f327, %f326, %f28;
	fma.rn.f32 	%f328, %f327, 0f3BBB989D, 0f3F000000;
	cvt.sat.f32.f32 	%f329, %f328;
	mov.f32 	%f330, 0f4B400001;
	mov.f32 	%f331, 0f437C0000;
	fma.rm.f32 	%f332, %f329, %f331, %f330;
	add.f32 	%f333, %f332, 0fCB40007F;
	neg.f32 	%f334, %f333;
	fma.rn.f32 	%f335, %f327, 0f3FB8AA3B, %f334;
	fma.rn.f32 	%f336, %f327, 0f32A57060, %f335;
	mov.b32 	%r137, %f332;
	shl.b32 	%r138, %r137, 23;
	mov.b32 	%f337, %r138;
	ex2.approx.ftz.f32 	%f338, %f336;
	mul.f32 	%f339, %f338, %f337;
	div.rn.f32 	%f340, %f339, %f38;
	cvt.f64.f32 	%fd30, %f340;
	mad.lo.s32 	%r139, %r162, %r57, %r157;
	mul.wide.s32 	%rd49, %r139, 4;
	add.s64 	%rd50, %rd1, %rd49;
	ld.global.f32 	%f341, [%rd50];
	cvt.f64.f32 	%fd31, %f341;
	fma.rn.f64 	%fd33, %fd31, %fd30, %fd33;
$L__BB0_51:
	cvt.u32.u64 	%r140, %rd4;
	cvt.rn.f32.f64 	%f342, %fd33;
	add.s32 	%r141, %r157, %r140;
	mul.wide.s32 	%rd51, %r141, 4;
	add.s64 	%rd52, %rd6, %rd51;
	st.global.f32 	[%rd52], %f342;
	add.s32 	%r157, %r157, %r42;
	setp.lt.s32 	%p33, %r157, %r57;
	@%p33 bra 	$L__BB0_43;
$L__BB0_52:
	ret;

}


// ===== COMPILED SASS (sm_100) =====

	.target	sm_100

	.elftype	@"ET_EXEC"


//--------------------- .note.nv.tkinfo           --------------------------
	.section	.note.nv.tkinfo,"",@"SHT_NOTE"
	.sectionflags	@"SHF_NOTE_NV_TKINFO"
	.tkinfo
        /*0018*/ 	.word	0x00000002
        /*0030*/ 	.string	""
        /*0030*/ 	.string	"ptxas"
        /*0030*/ 	.string	"Cuda compilation tools, release 13.0, V13.0.88"
        /*0030*/ 	.string	"Build cuda_13.0.r13.0/compiler.36424714_0"
        /*0030*/ 	.string	"-arch sm_100 -m 64 "



//--------------------- .note.nv.cuinfo           --------------------------
	.section	.note.nv.cuinfo,"",@"SHT_NOTE"
	.sectionflags	@"SHF_NOTE_NV_CUINFO"
        /*0018*/ 	.short	0x0002
        /*001a*/ 	.short	0x0064
        /*001c*/ 	.short	0x0082
	.zero		2


//--------------------- .nv.info                  --------------------------
	.section	.nv.info,"",@"SHT_CUDA_INFO"
	.align	4


	//----- nvinfo : EIATTR_REGCOUNT
	.align		4
        /*0000*/ 	.byte	0x04, 0x2f
        /*0002*/ 	.short	(.L_1 - .L_0)
	.align		4
.L_0:
        /*0004*/ 	.word	index@(_Z18causal_attn_kernelPKfS0_S0_Pfii)
        /*0008*/ 	.word	0x0000001f


	//----- nvinfo : EIATTR_FRAME_SIZE
	.align		4
.L_1:
        /*000c*/ 	.byte	0x04, 0x11
        /*000e*/ 	.short	(.L_3 - .L_2)
	.align		4
.L_2:
        /*0010*/ 	.word	index@($__internal_2_$__cuda_sm3x_div_rn_noftz_f32_slowpath)
        /*0014*/ 	.word	0x00000000


	//----- nvinfo : EIATTR_FRAME_SIZE
	.align		4
.L_3:
        /*0018*/ 	.byte	0x04, 0x11
        /*001a*/ 	.short	(.L_5 - .L_4)
	.align		4
.L_4:
        /*001c*/ 	.word	index@($__internal_1_$__cuda_sm20_sqrt_rn_f32_slowpath)
        /*0020*/ 	.word	0x00000000


	//----- nvinfo : EIATTR_FRAME_SIZE
	.align		4
.L_5:
        /*0024*/ 	.byte	0x04, 0x11
        /*0026*/ 	.short	(.L_7 - .L_6)
	.align		4
.L_6:
        /*0028*/ 	.word	index@($__internal_0_$__cuda_sm20_rcp_rn_f32_slowpath)
        /*002c*/ 	.word	0x00000000


	//----- nvinfo : EIATTR_FRAME_SIZE
	.align		4
.L_7:
        /*0030*/ 	.byte	0x04, 0x11
        /*0032*/ 	.short	(.L_9 - .L_8)
	.align		4
.L_8:
        /*0034*/ 	.word	index@(_Z18causal_attn_kernelPKfS0_S0_Pfii)
        /*0038*/ 	.word	0x00000000


	//----- nvinfo : EIATTR_MIN_STACK_SIZE
	.align		4
.L_9:
        /*003c*/ 	.byte	0x04, 0x12
        /*003e*/ 	.short	(.L_11 - .L_10)
	.align		4
.L_10:
        /*0040*/ 	.word	index@(_Z18causal_attn_kernelPKfS0_S0_Pfii)
        /*0044*/ 	.word	0x00000000
.L_11:


//--------------------- .nv.compat                --------------------------
	.section	.nv.compat,"",@"SHT_CUDA_COMPAT_INFO"
	.align	4
        /*0000*/ 	.byte	0x02, 0x09, 0x00, 0x00, 0x02, 0x02, 0x01, 0x00, 0x02, 0x05, 0x05, 0x00, 0x03, 0x07, 0x01, 0x01
        /*0010*/ 	.byte	0x02, 0x03, 0x00, 0x00, 0x02, 0x06, 0x01, 0x00, 0x04, 0x0b, 0x08, 0x00, 0x01, 0x00, 0x00, 0x00
        /*0020*/ 	.byte	0x00, 0x00, 0x00, 0x00


//--------------------- .nv.info._Z18causal_attn_kernelPKfS0_S0_Pfii --------------------------
	.section	.nv.info._Z18causal_attn_kernelPKfS0_S0_Pfii,"",@"SHT_CUDA_INFO"
	.sectionflags	@""
	.align	4


	//----- nvinfo : EIATTR_CUDA_API_VERSION
	.align		4
        /*0000*/ 	.byte	0x04, 0x37
        /*0002*/ 	.short	(.L_13 - .L_12)
.L_12:
        /*0004*/ 	.word	0x00000082


	//----- nvinfo : EIATTR_KPARAM_INFO
	.align		4
.L_13:
        /*0008*/ 	.byte	0x04, 0x17
        /*000a*/ 	.short	(.L_15 - .L_14)
.L_14:
        /*000c*/ 	.word	0x00000000
        /*0010*/ 	.short	0x0005
        /*0012*/ 	.short	0x0024
        /*0014*/ 	.byte	0x00, 0xf0, 0x11, 0x00


	//----- nvinfo : EIATTR_KPARAM_INFO
	.align		4
.L_15:
        /*0018*/ 	.byte	0x04, 0x17
        /*001a*/ 	.short	(.L_17 - .L_16)
.L_16:
        /*001c*/ 	.word	0x00000000
        /*0020*/ 	.short	0x0004
        /*0022*/ 	.short	0x0020
        /*0024*/ 	.byte	0x00, 0xf0, 0x11, 0x00


	//----- nvinfo : EIATTR_KPARAM_INFO
	.align		4
.L_17:
        /*0028*/ 	.byte	0x04, 0x17
        /*002a*/ 	.short	(.L_19 - .L_18)
.L_18:
        /*002c*/ 	.word	0x00000000
        /*0030*/ 	.short	0x0003
        /*0032*/ 	.short	0x0018
        /*0034*/ 	.byte	0x00, 0xf5, 0x21, 0x00


	//----- nvinfo : EIATTR_KPARAM_INFO
	.align		4
.L_19:
        /*0038*/ 	.byte	0x04, 0x17
        /*003a*/ 	.short	(.L_21 - .L_20)
.L_20:
        /*003c*/ 	.word	0x00000000
        /*0040*/ 	.short	0x0002
        /*0042*/ 	.short	0x0010
        /*0044*/ 	.byte	0x00, 0xf5, 0x21, 0x00


	//----- nvinfo : EIATTR_KPARAM_INFO
	.align		4
.L_21:
        /*0048*/ 	.byte	0x04, 0x17
        /*004a*/ 	.short	(.L_23 - .L_22)
.L_22:
        /*004c*/ 	.word	0x00000000
        /*0050*/ 	.short	0x0001
        /*0052*/ 	.short	0x0008
        /*0054*/ 	.byte	0x00, 0xf5, 0x21, 0x00


	//----- nvinfo : EIATTR_KPARAM_INFO
	.align		4
.L_23:
        /*0058*/ 	.byte	0x04, 0x17
        /*005a*/ 	.short	(.L_25 - .L_24)
.L_24:
        /*005c*/ 	.word	0x00000000
        /*0060*/ 	.short	0x0000
        /*0062*/ 	.short	0x0000
        /*0064*/ 	.byte	0x00, 0xf5, 0x21, 0x00


	//----- nvinfo : EIATTR_SPARSE_MMA_MASK
	.align		4
.L_25:
        /*0068*/ 	.byte	0x03, 0x50
        /*006a*/ 	.short	0x0000


	//----- nvinfo : EIATTR_MAXREG_COUNT
	.align		4
        /*006c*/ 	.byte	0x03, 0x1b
        /*006e*/ 	.short	0x00ff


	//----- nvinfo : EIATTR_NUM_BARRIERS
	.align		4
        /*0070*/ 	.byte	0x02, 0x4c
        /*0072*/ 	.byte	0x01
	.zero		1


	//----- nvinfo : EIATTR_MERCURY_ISA_VERSION
	.align		4
        /*0074*/ 	.byte	0x03, 0x5f
        /*0076*/ 	.short	0x0101


	//----- nvinfo : EIATTR_VRC_CTA_INIT_COUNT
	.align		4
        /*0078*/ 	.byte	0x02, 0x4a
	.zero		1
	.zero		1


	//----- nvinfo : EIATTR_EXIT_INSTR_OFFSETS
	.align		4
        /*007c*/ 	.byte	0x04, 0x1c
        /*007e*/ 	.short	(.L_27 - .L_26)


	//   ....[0]....
.L_26:
        /*0080*/ 	.word	0x000017e0


	//   ....[1]....
        /*0084*/ 	.word	0x000027e0


	//----- nvinfo : EIATTR_CRS_STACK_SIZE
	.align		4
.L_27:
        /*0088*/ 	.byte	0x04, 0x1e
        /*008a*/ 	.short	(.L_29 - .L_28)
.L_28:
        /*008c*/ 	.word	0x00000000


	//----- nvinfo : EIATTR_CBANK_PARAM_SIZE
	.align		4
.L_29:
        /*0090*/ 	.byte	0x03, 0x19
        /*0092*/ 	.short	0x0028


	//----- nvinfo : EIATTR_PARAM_CBANK
	.align		4
        /*0094*/ 	.byte	0x04, 0x0a
        /*0096*/ 	.short	(.L_31 - .L_30)
	.align		4
.L_30:
        /*0098*/ 	.word	index@(.nv.constant0._Z18causal_attn_kernelPKfS0_S0_Pfii)
        /*009c*/ 	.short	0x0380
        /*009e*/ 	.short	0x0028


	//----- nvinfo : EIATTR_SW_WAR
	.align		4
.L_31:
        /*00a0*/ 	.byte	0x04, 0x36
        /*00a2*/ 	.short	(.L_33 - .L_32)
.L_32:
        /*00a4*/ 	.word	0x00000008
.L_33:


//--------------------- .nv.callgraph             --------------------------
	.section	.nv.callgraph,"",@"SHT_CUDA_CALLGRAPH"
	.align	4
	.sectionentsize	8
	.align		4
        /*0000*/ 	.word	0x00000000
	.align		4
        /*0004*/ 	.word	0xffffffff
	.align		4
        /*0008*/ 	.word	0x00000000
	.align		4
        /*000c*/ 	.word	0xfffffffe
	.align		4
        /*0010*/ 	.word	0x00000000
	.align		4
        /*0014*/ 	.word	0xfffffffd
	.align		4
        /*0018*/ 	.word	0x00000000
	.align		4
        /*001c*/ 	.word	0xfffffffc


//--------------------- .text._Z18causal_attn_kernelPKfS0_S0_Pfii --------------------------
	.section	.text._Z18causal_attn_kernelPKfS0_S0_Pfii,"ax",@progbits
	.align	128
        .global         _Z18causal_attn_kernelPKfS0_S0_Pfii
        .type           _Z18causal_attn_kernelPKfS0_S0_Pfii,@function
        .size           _Z18causal_attn_kernelPKfS0_S0_Pfii,(.L_x_58 - _Z18causal_attn_kernelPKfS0_S0_Pfii)
        .other          _Z18causal_attn_kernelPKfS0_S0_Pfii,@"STO_CUDA_ENTRY STV_DEFAULT"
_Z18causal_attn_kernelPKfS0_S0_Pfii:
.text._Z18causal_attn_kernelPKfS0_S0_Pfii:
[----:B------:R-:W-:Y:S01]  /*0000*/  LDC R1, c[0x0][0x37c] ;  /* 0x0000df00ff017b82 */ /* 0x000fe20000000800 */
[----:B------:R-:W0:Y:S01]  /*0010*/  LDCU UR4, c[0x0][0x3a4] ;  /* 0x00007480ff0477ac */ /* 0x000e220008000800 */
[----:B------:R-:W1:Y:S06]  /*0020*/  S2R R13, SR_TID.X ;  /* 0x00000000000d7919 */ /* 0x000e6c0000002100 */
[----:B------:R-:W2:Y:S01]  /*0030*/  S2UR UR10, SR_CTAID.X ;  /* 0x00000000000a79c3 */ /* 0x000ea20000002500 */
[----:B0-----:R-:W-:-:S04]  /*0040*/  I2FP.F32.S32 R0, UR4 ;  /* 0x0000000400007c45 */ /* 0x001fc80008201400 */
[----:B------:R-:W-:Y:S01]  /*0050*/  IADD3 R2, PT, PT, R0, -0xd000000, RZ ;  /* 0xf300000000027810 */ /* 0x000fe20007ffe0ff */
[----:B------:R0:W3:Y:S03]  /*0060*/  MUFU.RSQ R3, R0 ;  /* 0x0000000000037308 */ /* 0x0000e60000001400 */
[----:B------:R-:W-:-:S13]  /*0070*/  ISETP.GT.U32.AND P0, PT, R2, 0x727fffff, PT ;  /* 0x727fffff0200780c */ /* 0x000fda0003f04070 */
[----:B012---:R-:W-:Y:S05]  /*0080*/  @!P0 BRA `(.L_x_0) ;  /* 0x00000000000c8947 */ /* 0x007fea0003800000 */
[----:B------:R-:W-:-:S07]  /*0090*/  MOV R4, 0xb0 ;  /* 0x000000b000047802 */ /* 0x000fce0000000f00 */
[----:B---3--:R-:W-:Y:S05]  /*00a0*/  CALL.REL.NOINC `($__internal_1_$__cuda_sm20_sqrt_rn_f32_slowpath) ;  /* 0x0000002800a07944 */ /* 0x008fea0003c00000 */
[----:B------:R-:W-:Y:S05]  /*00b0*/  BRA `(.L_x_1) ;  /* 0x0000000000107947 */ /* 0x000fea0003800000 */
.L_x_0:
[----:B---3--:R-:W-:Y:S01]  /*00c0*/  FMUL.FTZ R5, R0, R3 ;  /* 0x0000000300057220 */ /* 0x008fe20000410000 */
[----:B------:R-:W-:-:S03]  /*00d0*/  FMUL.FTZ R3, R3, 0.5 ;  /* 0x3f00000003037820 */ /* 0x000fc60000410000 */
[----:B------:R-:W-:-:S04]  /*00e0*/  FFMA R0, -R5, R5, R0 ;  /* 0x0000000505007223 */ /* 0x000fc80000000100 */
[----:B------:R-:W-:-:S07]  /*00f0*/  FFMA R0, R0, R3, R5 ;  /* 0x0000000300007223 */ /* 0x000fce0000000005 */
.L_x_1:
[----:B------:R-:W-:-:S04]  /*0100*/  IADD3 R2, PT, PT, R0, 0x1800000, RZ ;  /* 0x0180000000027810 */ /* 0x000fc80007ffe0ff */
[----:B------:R-:W-:-:S04]  /*0110*/  LOP3.LUT R2, R2, 0x7f800000, RZ, 0xc0, !PT ;  /* 0x7f80000002027812 */ /* 0x000fc800078ec0ff */
[----:B------:R-:W-:-:S13]  /*0120*/  ISETP.GT.U32.AND P0, PT, R2, 0x1ffffff, PT ;  /* 0x01ffffff0200780c */ /* 0x000fda0003f04070 */
[----:B------:R-:W-:Y:S05]  /*0130*/  @P0 BRA `(.L_x_2) ;  /* 0x0000000000100947 */ /* 0x000fea0003800000 */
[----:B------:R-:W-:-:S07]  /*0140*/  MOV R2, 0x160 ;  /* 0x0000016000027802 */ /* 0x000fce0000000f00 */
[----:B------:R-:W-:Y:S05]  /*0150*/  CALL.REL.NOINC `($__internal_0_$__cuda_sm20_rcp_rn_f32_slowpath) ;  /* 0x0000002400a47944 */ /* 0x000fea0003c00000 */
[----:B------:R-:W-:Y:S01]  /*0160*/  IMAD.MOV.U32 R2, RZ, RZ, R0 ;  /* 0x000000ffff027224 */ /* 0x000fe200078e0000 */
[----:B------:R-:W-:Y:S06]  /*0170*/  BRA `(.L_x_3) ;  /* 0x0000000000107947 */ /* 0x000fec0003800000 */
.L_x_2:
[----:B------:R-:W0:Y:S02]  /*0180*/  MUFU.RCP R3, R0 ;  /* 0x0000000000037308 */ /* 0x000e240000001000 */
[----:B0-----:R-:W-:-:S04]  /*0190*/  FFMA R2, R3, R0, -1 ;  /* 0xbf80000003027423 */ /* 0x001fc80000000000 */
[----:B------:R-:W-:-:S04]  /*01a0*/  FADD.FTZ R2, -R2, -RZ ;  /* 0x800000ff02027221 */ /* 0x000fc80000010100 */
[----:B------:R-:W-:-:S07]  /*01b0*/  FFMA R2, R3, R2, R3 ;  /* 0x0000000203027223 */ /* 0x000fce0000000003 */
.L_x_3:
[----:B------:R-:W0:Y:S01]  /*01c0*/  LDCU UR4, c[0x0][0x3a4] ;  /* 0x00007480ff0477ac */ /* 0x000e220008000800 */
[----:B------:R-:W-:Y:S01]  /*01d0*/  ISETP.GT.U32.AND P0, PT, R13, UR10, PT ;  /* 0x0000000a0d007c0c */ /* 0x000fe2000bf04070 */
[----:B------:R-:W-:Y:S01]  /*01e0*/  BSSY.RECONVERGENT B0, `(.L_x_4) ;  /* 0x0000093000007945 */ /* 0x000fe20003800200 */
[----:B------:R-:W1:Y:S01]  /*01f0*/  LDCU.64 UR8, c[0x0][0x358] ;  /* 0x00006b00ff0877ac */ /* 0x000e620008000a00 */
[----:B0-----:R-:W-:-:S05]  /*0200*/  MOV R0, UR4 ;  /* 0x0000000400007c02 */ /* 0x001fca0008000f00 */
[----:B------:R-:W-:-:S05]  /*0210*/  IMAD R12, R0, UR10, RZ ;  /* 0x0000000a000c7c24 */ /* 0x000fca000f8e02ff */
[----:B-1----:R-:W-:Y:S05]  /*0220*/  @P0 BRA `(.L_x_5) ;  /* 0x0000000800380947 */ /* 0x002fea0003800000 */
[----:B------:R-:W0:Y:S01]  /*0230*/  LDC R3, c[0x0][0x360] ;  /* 0x0000d800ff037b82 */ /* 0x000e220000000800 */
[----:B------:R-:W-:-:S13]  /*0240*/  ISETP.GE.AND P0, PT, R0, 0x1, PT ;  /* 0x000000010000780c */ /* 0x000fda0003f06270 */
[----:B------:R-:W-:Y:S05]  /*0250*/  @!P0 BRA `(.L_x_6) ;  /* 0x0000000800008947 */ /* 0x000fea0003800000 */
[----:B------:R-:W-:Y:S01]  /*0260*/  BSSY.RECONVERGENT B1, `(.L_x_7) ;  /* 0x000007e000017945 */ /* 0x000fe20003800200 */
[C---:B------:R-:W-:Y:S02]  /*0270*/  LOP3.LUT R4, R0.reuse, 0x7, RZ, 0xc0, !PT ;  /* 0x0000000700047812 */ /* 0x040fe400078ec0ff */
[C---:B------:R-:W-:Y:S02]  /*0280*/  LOP3.LUT R5, R0.reuse, 0x3, RZ, 0xc0, !PT ;  /* 0x0000000300057812 */ /* 0x040fe400078ec0ff */
[----:B------:R-:W-:Y:S02]  /*0290*/  LOP3.LUT R6, R0, 0x7ffffff8, RZ, 0xc0, !PT ;  /* 0x7ffffff800067812 */ /* 0x000fe400078ec0ff */
[----:B------:R-:W-:Y:S02]  /*02a0*/  SHF.R.S32.HI R7, RZ, 0x1f, R12 ;  /* 0x0000001fff077819 */ /* 0x000fe4000001140c */
[----:B------:R-:W-:-:S07]  /*02b0*/  MOV R8, R13 ;  /* 0x0000000d00087202 */ /* 0x000fce0000000f00 */
.L_x_12:
[----:B------:R-:W1:Y:S01]  /*02c0*/  LDCU UR4, c[0x0][0x3a4] ;  /* 0x00007480ff0477ac */ /* 0x000e620008000800 */
[----:B------:R-:W-:Y:S01]  /*02d0*/  HFMA2 R9, -RZ, RZ, 0, 0 ;  /* 0x00000000ff097431 */ /* 0x000fe200000001ff */
[----:B------:R-:W-:Y:S01]  /*02e0*/  MOV R22, RZ ;  /* 0x000000ff00167202 */ /* 0x000fe20000000f00 */
[----:B-1----:R-:W-:-:S04]  /*02f0*/  IMAD.U32 R0, RZ, RZ, UR4 ;  /* 0x00000004ff007e24 */ /* 0x002fc8000f8e00ff */
[----:B------:R-:W-:Y:S01]  /*0300*/  IMAD R21, R8, R0, RZ ;  /* 0x0000000008157224 */ /* 0x000fe200078e02ff */
[----:B------:R-:W-:-:S04]  /*0310*/  ISETP.GE.U32.AND P0, PT, R0, 0x8, PT ;  /* 0x000000080000780c */ /* 0x000fc80003f06070 */
[----:B------:R-:W-:-:S09]  /*0320*/  SHF.R.S32.HI R20, RZ, 0x1f, R21 ;  /* 0x0000001fff147819 */ /* 0x000fd20000011415 */
[----:B------:R-:W-:Y:S05]  /*0330*/  @!P0 BRA `(.L_x_8) ;  /* 0x0000000000a08947 */ /* 0x000fea0003800000 */
[----:B------:R-:W-:Y:S01]  /*0340*/  IMAD.MOV.U32 R9, RZ, RZ, RZ ;  /* 0x000000ffff097224 */ /* 0x000fe200078e00ff */
[----:B------:R-:W-:-:S07]  /*0350*/  MOV R17, RZ ;  /* 0x000000ff00117202 */ /* 0x000fce0000000f00 */
.L_x_9:
[----:B------:R-:W1:Y:S01]  /*0360*/  LDC.64 R10, c[0x0][0x380] ;  /* 0x0000e000ff0a7b82 */ /* 0x000e620000000a00 */
[-C--:B------:R-:W-:Y:S02]  /*0370*/  IADD3 R16, P1, PT, R21, R17.reuse, RZ ;  /* 0x0000001115107210 */ /* 0x080fe40007f3e0ff */
[----:B------:R-:W-:-:S03]  /*0380*/  IADD3 R19, P0, PT, R12, R17, RZ ;  /* 0x000000110c137210 */ /* 0x000fc60007f1e0ff */
[----:B------:R-:W-:Y:S01]  /*0390*/  IMAD.X R18, RZ, RZ, R20, P1 ;  /* 0x000000ffff127224 */ /* 0x000fe200008e0614 */
[----:B------:R-:W-:Y:S01]  /*03a0*/  IADD3.X R22, PT, PT, RZ, R7, RZ, P0, !PT ;  /* 0x00000007ff167210 */ /* 0x000fe200007fe4ff */
[----:B------:R-:W2:Y:S01]  /*03b0*/  LDC.64 R14, c[0x0][0x388] ;  /* 0x0000e200ff0e7b82 */ /* 0x000ea20000000a00 */
[----:B-1----:R-:W-:-:S04]  /*03c0*/  LEA R10, P0, R19, R10, 0x2 ;  /* 0x0000000a130a7211 */ /* 0x002fc800078010ff */
[----:B------:R-:W-:Y:S02]  /*03d0*/  LEA.HI.X R11, R19, R11, R22, 0x2, P0 ;  /* 0x0000000b130b7211 */ /* 0x000fe400000f1416 */
[----:B--2---:R-:W-:-:S03]  /*03e0*/  LEA R14, P1, R16, R14, 0x2 ;  /* 0x0000000e100e7211 */ /* 0x004fc600078210ff */
[----:B------:R-:W2:Y:S01]  /*03f0*/  LDG.E R23, desc[UR8][R10.64+0x4] ;  /* 0x000004080a177981 */ /* 0x000ea2000c1e1900 */
[----:B------:R-:W-:-:S03]  /*0400*/  LEA.HI.X R15, R16, R15, R18, 0x2, P1 ;  /* 0x0000000f100f7211 */ /* 0x000fc600008f1412 */
[----:B------:R-:W3:Y:S04]  /*0410*/  LDG.E R19, desc[UR8][R10.64+0x8] ;  /* 0x000008080a137981 */ /* 0x000ee8000c1e1900 */
[----:B------:R-:W4:Y:S04]  /*0420*/  LDG.E R16, desc[UR8][R10.64] ;  /* 0x000000080a107981 */ /* 0x000f28000c1e1900 */
[----:B------:R-:W4:Y:S04]  /*0430*/  LDG.E R22, desc[UR8][R14.64] ;  /* 0x000000080e167981 */ /* 0x000f28000c1e1900 */
[----:B------:R-:W2:Y:S04]  /*0440*/  LDG.E R24, desc[UR8][R14.64+0x4] ;  /* 0x000004080e187981 */ /* 0x000ea8000c1e1900 */
[----:B------:R-:W3:Y:S04]  /*0450*/  LDG.E R18, desc[UR8][R14.64+0x8] ;  /* 0x000008080e127981 */ /* 0x000ee8000c1e1900 */
[----:B------:R-:W5:Y:S04]  /*0460*/  LDG.E R25, desc[UR8][R14.64+0x14] ;  /* 0x000014080e197981 */ /* 0x000f68000c1e1900 */
[----:B------:R-:W5:Y:S04]  /*0470*/  LDG.E R27, desc[UR8][R14.64+0x18] ;  /* 0x000018080e1b7981 */ /* 0x000f68000c1e1900 */
[----:B------:R-:W5:Y:S01]  /*0480*/  LDG.E R28, desc[UR8][R14.64+0x1c] ;  /* 0x00001c080e1c7981 */ /* 0x000f62000c1e1900 */
[----:B----4-:R-:W-:-:S03]  /*0490*/  FFMA R22, R16, R22, R9 ;  /* 0x0000001610167223 */ /* 0x010fc60000000009 */
[----:B------:R-:W4:Y:S01]  /*04a0*/  LDG.E R9, desc[UR8][R10.64+0xc] ;  /* 0x00000c080a097981 */ /* 0x000f22000c1e1900 */
[----:B--2---:R-:W-:-:S03]  /*04b0*/  FFMA R24, R23, R24, R22 ;  /* 0x0000001817187223 */ /* 0x004fc60000000016 */
[----:B------:R-:W4:Y:S04]  /*04c0*/  LDG.E R16, desc[UR8][R14.64+0xc] ;  /* 0x00000c080e107981 */ /* 0x000f28000c1e1900 */
[----:B------:R-:W2:Y:S01]  /*04d0*/  LDG.E R22, desc[UR8][R10.64+0x10] ;  /* 0x000010080a167981 */ /* 0x000ea2000c1e1900 */
[----:B---3--:R-:W-:-:S03]  /*04e0*/  FFMA R26, R19, R18, R24 ;  /* 0x00000012131a7223 */ /* 0x008fc60000000018 */
[----:B------:R-:W2:Y:S04]  /*04f0*/  LDG.E R23, desc[UR8][R14.64+0x10] ;  /* 0x000010080e177981 */ /* 0x000ea8000c1e1900 */
[----:B------:R-:W5:Y:S04]  /*0500*/  LDG.E R24, desc[UR8][R10.64+0x14] ;  /* 0x000014080a187981 */ /* 0x000f68000c1e1900 */
[----:B------:R-:W3:Y:S04]  /*0510*/  LDG.E R18, desc[UR8][R10.64+0x18] ;  /* 0x000018080a127981 */ /* 0x000ee8000c1e1900 */
[----:B------:R-:W3:Y:S01]  /*0520*/  LDG.E R19, desc[UR8][R10.64+0x1c] ;  /* 0x00001c080a137981 */ /* 0x000ee2000c1e1900 */
[----:B------:R-:W-:-:S04]  /*0530*/  IADD3 R17, PT, PT, R17, 0x8, RZ ;  /* 0x0000000811117810 */ /* 0x000fc80007ffe0ff */
[----:B------:R-:W-:Y:S01]  /*0540*/  ISETP.NE.AND P0, PT, R17, R6, PT ;  /* 0x000000061100720c */ /* 0x000fe20003f05270 */
[----:B----4-:R-:W-:-:S04]  /*0550*/  FFMA R9, R9, R16, R26 ;  /* 0x0000001009097223 */ /* 0x010fc8000000001a */
[----:B--2---:R-:W-:-:S04]  /*0560*/  FFMA R9, R22, R23, R9 ;  /* 0x0000001716097223 */ /* 0x004fc80000000009 */
[----:B-----5:R-:W-:-:S04]  /*0570*/  FFMA R9, R24, R25, R9 ;  /* 0x0000001918097223 */ /* 0x020fc80000000009 */
[----:B---3--:R-:W-:-:S04]  /*0580*/  FFMA R18, R18, R27, R9 ;  /* 0x0000001b12127223 */ /* 0x008fc80000000009 */
[----:B------:R-:W-:Y:S01]  /*0590*/  FFMA R9, R19, R28, R18 ;  /* 0x0000001c13097223 */ /* 0x000fe20000000012 */
[----:B------:R-:W-:Y:S06]  /*05a0*/  @P0 BRA `(.L_x_9) ;  /* 0xfffffffc006c0947 */ /* 0x000fec000383ffff */
[----:B------:R-:W-:-:S07]  /*05b0*/  MOV R22, R6 ;  /* 0x0000000600167202 */ /* 0x000fce0000000f00 */
.L_x_8:
[----:B------:R-:W-:-:S13]  /*05c0*/  ISETP.NE.AND P0, PT, R4, RZ, PT ;  /* 0x000000ff0400720c */ /* 0x000fda0003f05270 */
[----:B------:R-:W-:Y:S05]  /*05d0*/  @!P0 BRA `(.L_x_10) ;  /* 0x0000000000f08947 */ /* 0x000fea0003800000 */
[----:B------:R-:W-:Y:S01]  /*05e0*/  VIADD R10, R4, 0xffffffff ;  /* 0xffffffff040a7836 */ /* 0x000fe20000000000 */
[----:B------:R-:W-:-:S04]  /*05f0*/  ISETP.NE.AND P0, PT, R5, RZ, PT ;  /* 0x000000ff0500720c */ /* 0x000fc80003f05270 */
[----:B------:R-:W-:-:S13]  /*0600*/  ISETP.GE.U32.AND P1, PT, R10, 0x3, PT ;  /* 0x000000030a00780c */ /* 0x000fda0003f26070 */
[----:B------:R-:W-:Y:S05]  /*0610*/  @!P1 BRA `(.L_x_11) ;  /* 0x00000000005c9947 */ /* 0x000fea0003800000 */
[----:B------:R-:W1:Y:S01]  /*0620*/  LDC.64 R10, c[0x0][0x380] ;  /* 0x0000e000ff0a7b82 */ /* 0x000e620000000a00 */
[-C--:B------:R-:W-:Y:S02]  /*0630*/  IADD3 R18, P1, PT, R12, R22.reuse, RZ ;  /* 0x000000160c127210 */ /* 0x080fe40007f3e0ff */
[----:B------:R-:W-:Y:S02]  /*0640*/  IADD3 R16, P2, PT, R21, R22, RZ ;  /* 0x0000001615107210 */ /* 0x000fe40007f5e0ff */
[----:B------:R-:W-:Y:S02]  /*0650*/  IADD3.X R19, PT, PT, RZ, R7, RZ, P1, !PT ;  /* 0x00000007ff137210 */ /* 0x000fe40000ffe4ff */
        /* <DEDUP_REMOVED lines=13> */
[----:B------:R-:W5:Y:S01]  /*0730*/  LDG.E R26, desc[UR8][R14.64+0xc] ;  /* 0x00000c080e1a7981 */ /* 0x000f62000c1e1900 */
[----:B------:R-:W-:-:S02]  /*0740*/  VIADD R22, R22, 0x4 ;  /* 0x0000000416167836 */ /* 0x000fc40000000000 */
[----:B----4-:R-:W-:-:S04]  /*0750*/  FFMA R16, R16, R17, R9 ;  /* 0x0000001110107223 */ /* 0x010fc80000000009 */
[----:B--2---:R-:W-:-:S04]  /*0760*/  FFMA R16, R19, R18, R16 ;  /* 0x0000001213107223 */ /* 0x004fc80000000010 */
[----:B---3--:R-:W-:-:S04]  /*0770*/  FFMA R16, R23, R24, R16 ;  /* 0x0000001817107223 */ /* 0x008fc80000000010 */
[----:B-----5:R-:W-:-:S07]  /*0780*/  FFMA R9, R25, R26, R16 ;  /* 0x0000001a19097223 */ /* 0x020fce0000000010 */
.L_x_11:
[----:B------:R-:W-:Y:S05]  /*0790*/  @!P0 BRA `(.L_x_10) ;  /* 0x0000000000808947 */ /* 0x000fea0003800000 */
[----:B------:R-:W1:Y:S01]  /*07a0*/  LDC.64 R10, c[0x0][0x380] ;  /* 0x0000e000ff0a7b82 */ /* 0x000e620000000a00 */
[----:B------:R-:W-:Y:S02]  /*07b0*/  ISETP.NE.AND P1, PT, R5, 0x1, PT ;  /* 0x000000010500780c */ /* 0x000fe40003f25270 */
[----:B------:R-:W-:-:S05]  /*07c0*/  LOP3.LUT P0, RZ, R0, 0x1, RZ, 0xc0, !PT ;  /* 0x0000000100ff7812 */ /* 0x000fca000780c0ff */
[----:B------:R-:W2:Y:S06]  /*07d0*/  LDC.64 R14, c[0x0][0x388] ;  /* 0x0000e200ff0e7b82 */ /* 0x000eac0000000a00 */
[----:B------:R-:W-:Y:S02]  /*07e0*/  @P1 IADD3 R23, P2, PT, R12, R22, RZ ;  /* 0x000000160c171210 */ /* 0x000fe40007f5e0ff */
[----:B------:R-:W3:Y:S02]  /*07f0*/  LDC.64 R16, c[0x0][0x380] ;  /* 0x0000e000ff107b82 */ /* 0x000ee40000000a00 */
[----:B------:R-:W-:-:S06]  /*0800*/  @P1 IADD3.X R24, PT, PT, RZ, R7, RZ, P2, !PT ;  /* 0x00000007ff181210 */ /* 0x000fcc00017fe4ff */
[----:B------:R-:W4:Y:S01]  /*0810*/  LDC.64 R18, c[0x0][0x388] ;  /* 0x0000e200ff127b82 */ /* 0x000f220000000a00 */
[----:B-1----:R-:W-:-:S04]  /*0820*/  @P1 LEA R10, P2, R23, R10, 0x2 ;  /* 0x0000000a170a1211 */ /* 0x002fc800078410ff */
[----:B------:R-:W-:Y:S02]  /*0830*/  @P1 LEA.HI.X R11, R23, R11, R24, 0x2, P2 ;  /* 0x0000000b170b1211 */ /* 0x000fe400010f1418 */
[----:B------:R-:W-:Y:S02]  /*0840*/  @P1 IADD3 R24, P2, PT, R21, R22, RZ ;  /* 0x0000001615181210 */ /* 0x000fe40007f5e0ff */
[----:B------:R-:W-:Y:S02]  /*0850*/  @P1 IADD3 R22, PT, PT, R22, 0x2, RZ ;  /* 0x0000000216161810 */ /* 0x000fe40007ffe0ff */
[----:B--2---:R-:W-:Y:S01]  /*0860*/  @P1 LEA R14, P3, R24, R14, 0x2 ;  /* 0x0000000e180e1211 */ /* 0x004fe200078610ff */
[----:B------:R-:W-:Y:S01]  /*0870*/  @P1 IMAD.X R25, RZ, RZ, R20, P2 ;  /* 0x000000ffff191224 */ /* 0x000fe200010e0614 */
[----:B------:R-:W-:-:S04]  /*0880*/  @P0 IADD3 R23, P2, PT, R12, R22, RZ ;  /* 0x000000160c170210 */ /* 0x000fc80007f5e0ff */
[----:B------:R-:W-:Y:S02]  /*0890*/  @P1 LEA.HI.X R15, R24, R15, R25, 0x2, P3 ;  /* 0x0000000f180f1211 */ /* 0x000fe400018f1419 */
[----:B------:R-:W-:Y:S02]  /*08a0*/  @P0 IADD3.X R24, PT, PT, RZ, R7, RZ, P2, !PT ;  /* 0x00000007ff180210 */ /* 0x000fe400017fe4ff */
[----:B---3--:R-:W-:Y:S02]  /*08b0*/  @P0 LEA R16, P2, R23, R16, 0x2 ;  /* 0x0000001017100211 */ /* 0x008fe400078410ff */
[----:B------:R-:W-:Y:S02]  /*08c0*/  @P0 IADD3 R21, P3, PT, R21, R22, RZ ;  /* 0x0000001615150210 */ /* 0x000fe40007f7e0ff */
[----:B------:R-:W-:Y:S01]  /*08d0*/  @P0 LEA.HI.X R17, R23, R17, R24, 0x2, P2 ;  /* 0x0000001117110211 */ /* 0x000fe200010f1418 */
[----:B------:R-:W2:Y:S01]  /*08e0*/  @P1 LDG.E R22, desc[UR8][R10.64] ;  /* 0x000000080a161981 */ /* 0x000ea2000c1e1900 */
[----:B------:R-:W-:-:S02]  /*08f0*/  @P0 IADD3.X R20, PT, PT, RZ, R20, RZ, P3, !PT ;  /* 0x00000014ff140210 */ /* 0x000fc40001ffe4ff */
[C---:B----4-:R-:W-:Y:S01]  /*0900*/  @P0 LEA R18, P2, R21.reuse, R18, 0x2 ;  /* 0x0000001215120211 */ /* 0x050fe200078410ff */
[----:B------:R-:W2:Y:S03]  /*0910*/  @P1 LDG.E R23, desc[UR8][R14.64] ;  /* 0x000000080e171981 */ /* 0x000ea6000c1e1900 */
[----:B------:R-:W-:Y:S01]  /*0920*/  @P0 LEA.HI.X R19, R21, R19, R20, 0x2, P2 ;  /* 0x0000001315130211 */ /* 0x000fe200010f1414 */
[----:B------:R-:W3:Y:S04]  /*0930*/  @P0 LDG.E R16, desc[UR8][R16.64] ;  /* 0x0000000810100981 */ /* 0x000ee8000c1e1900 */
[----:B------:R-:W4:Y:S04]  /*0940*/  @P1 LDG.E R21, desc[UR8][R10.64+0x4] ;  /* 0x000004080a151981 */ /* 0x000f28000c1e1900 */
[----:B------:R-:W4:Y:S04]  /*0950*/  @P1 LDG.E R20, desc[UR8][R14.64+0x4] ;  /* 0x000004080e141981 */ /* 0x000f28000c1e1900 */
[----:B------:R-:W3:Y:S01]  /*0960*/  @P0 LDG.E R18, desc[UR8][R18.64] ;  /* 0x0000000812120981 */ /* 0x000ee2000c1e1900 */
[----:B--2---:R-:W-:-:S04]  /*0970*/  @P1 FFMA R22, R22, R23, R9 ;  /* 0x0000001716161223 */ /* 0x004fc80000000009 */
[----:B----4-:R-:W-:-:S04]  /*0980*/  @P1 FFMA R9, R21, R20, R22 ;  /* 0x0000001415091223 */ /* 0x010fc80000000016 */
[----:B---3--:R-:W-:-:S07]  /*0990*/  @P0 FFMA R9, R16, R18, R9 ;  /* 0x0000001210090223 */ /* 0x008fce0000000009 */
.L_x_10:
[----:B------:R-:W1:Y:S01]  /*09a0*/  S2UR UR5, SR_CgaCtaId ;  /* 0x00000000000579c3 */ /* 0x000e620000008800 */
[----:B------:R-:W-:Y:S01]  /*09b0*/  UMOV UR4, 0x400 ;  /* 0x0000040000047882 */ /* 0x000fe20000000000 */
[----:B------:R-:W-:Y:S01]  /*09c0*/  FMUL R9, R9, R2 ;  /* 0x0000000209097220 */ /* 0x000fe20000400000 */
[----:B------:R-:W-:-:S04]  /*09d0*/  UIADD3 UR4, UPT, UPT, UR4, 0x10, URZ ;  /* 0x0000001004047890 */ /* 0x000fc8000fffe0ff */
[----:B-1----:R-:W-:-:S06]  /*09e0*/  ULEA UR4, UR5, UR4, 0x18 ;  /* 0x0000000405047291 */ /* 0x002fcc000f8ec0ff */
[----:B------:R-:W-:Y:S01]  /*09f0*/  LEA R10, R8, UR4, 0x2 ;  /* 0x00000004080a7c11 */ /* 0x000fe2000f8e10ff */
[----:B0-----:R-:W-:-:S04]  /*0a00*/  IMAD.IADD R8, R3, 0x1, R8 ;  /* 0x0000000103087824 */ /* 0x001fc800078e0208 */
[----:B------:R1:W-:Y:S01]  /*0a10*/  STS [R10], R9 ;  /* 0x000000090a007388 */ /* 0x0003e20000000800 */
[----:B------:R-:W-:-:S13]  /*0a20*/  ISETP.GT.AND P0, PT, R8, UR10, PT ;  /* 0x0000000a08007c0c */ /* 0x000fda000bf04270 */
[----:B-1----:R-:W-:Y:S05]  /*0a30*/  @!P0 BRA `(.L_x_12) ;  /* 0xfffffff800208947 */ /* 0x002fea000383ffff */
[----:B------:R-:W-:Y:S05]  /*0a40*/  BSYNC.RECONVERGENT B1 ;  /* 0x0000000000017941 */ /* 0x000fea0003800200 */
.L_x_7:
[----:B------:R-:W-:Y:S05]  /*0a50*/  BRA `(.L_x_5) ;  /* 0x00000000002c7947 */ /* 0x000fea0003800000 */
.L_x_6:
[----:B------:R-:W1:Y:S01]  /*0a60*/  S2R R7, SR_CgaCtaId ;  /* 0x0000000000077919 */ /* 0x000e620000008800 */
[----:B------:R-:W-:Y:S01]  /*0a70*/  MOV R4, 0x400 ;  /* 0x0000040000047802 */ /* 0x000fe20000000f00 */
[----:B------:R-:W-:Y:S01]  /*0a80*/  FMUL R5, RZ, R2 ;  /* 0x00000002ff057220 */ /* 0x000fe20000400000 */
[----:B------:R-:W-:Y:S02]  /*0a90*/  MOV R2, R13 ;  /* 0x0000000d00027202 */ /* 0x000fe40000000f00 */
[----:B------:R-:W-:-:S04]  /*0aa0*/  IADD3 R4, PT, PT, R4, 0x10, RZ ;  /* 0x0000001004047810 */ /* 0x000fc80007ffe0ff */
[----:B-1----:R-:W-:-:S07]  /*0ab0*/  LEA R7, R7, R4, 0x18 ;  /* 0x0000000407077211 */ /* 0x002fce00078ec0ff */
.L_x_13:
[----:B------:R-:W-:Y:S01]  /*0ac0*/  IMAD R4, R2, 0x4, R7 ;  /* 0x0000000402047824 */ /* 0x000fe200078e0207 */
[----:B0-----:R-:W-:-:S04]  /*0ad0*/  IADD3 R2, PT, PT, R3, R2, RZ ;  /* 0x0000000203027210 */ /* 0x001fc80007ffe0ff */
[----:B------:R1:W-:Y:S01]  /*0ae0*/  STS [R4], R5 ;  /* 0x0000000504007388 */ /* 0x0003e20000000800 */
[----:B------:R-:W-:-:S13]  /*0af0*/  ISETP.GT.AND P0, PT, R2, UR10, PT ;  /* 0x0000000a02007c0c */ /* 0x000fda000bf04270 */
[----:B-1----:R-:W-:Y:S05]  /*0b00*/  @!P0 BRA `(.L_x_13) ;  /* 0xfffffffc00ec8947 */ /* 0x002fea000383ffff */
.L_x_5:
[----:B------:R-:W-:Y:S05]  /*0b10*/  BSYNC.RECONVERGENT B0 ;  /* 0x0000000000007941 */ /* 0x000fea0003800200 */
.L_x_4:
[----:B------:R-:W-:Y:S01]  /*0b20*/  BAR.SYNC.DEFER_BLOCKING 0x0 ;  /* 0x0000000000007b1d */ /* 0x000fe20000010000 */
[----:B------:R-:W-:-:S05]  /*0b30*/  ISETP.NE.AND P0, PT, R13, RZ, PT ;  /* 0x000000ff0d00720c */ /* 0x000fca0003f05270 */
[----:B------:R-:W-:Y:S08]  /*0b40*/  BSSY.RECONVERGENT B0, `(.L_x_14) ;  /* 0x0000059000007945 */ /* 0x000ff00003800200 */
[----:B------:R-:W-:Y:S05]  /*0b50*/  @P0 BRA `(.L_x_15) ;  /* 0x00000004005c0947 */ /* 0x000fea0003800000 */
[----:B------:R-:W-:Y:S01]  /*0b60*/  UISETP.GE.U32.AND UP1, UPT, UR10, 0xf, UPT ;  /* 0x0000000f0a00788c */ /* 0x000fe2000bf26070 */
[----:B------:R-:W-:Y:S01]  /*0b70*/  MOV R2, 0xff800000 ;  /* 0xff80000000027802 */ /* 0x000fe20000000f00 */
[----:B------:R-:W-:Y:S01]  /*0b80*/  UIADD3 UR6, UPT, UPT, UR10, 0x1, URZ ;  /* 0x000000010a067890 */ /* 0x000fe2000fffe0ff */
[----:B------:R-:W-:-:S03]  /*0b90*/  UMOV UR4, URZ ;  /* 0x000000ff00047c82 */ /* 0x000fc60008000000 */
[----:B------:R-:W-:-:S04]  /*0ba0*/  ULOP3.LUT UR11, UR6, 0xf, URZ, 0xc0, !UPT ;  /* 0x0000000f060b7892 */ /* 0x000fc8000f8ec0ff */
[----:B------:R-:W-:Y:S01]  /*0bb0*/  UISETP.NE.AND UP0, UPT, UR11, URZ, UPT ;  /* 0x000000ff0b00728c */ /* 0x000fe2000bf05270 */
[----:B------:R-:W-:Y:S10]  /*0bc0*/  BRA.U !UP1, `(.L_x_16) ;  /* 0x00000001095c7547 */ /* 0x000ff4000b800000 */
[----:B------:R-:W0:Y:S01]  /*0bd0*/  S2UR UR7, SR_CgaCtaId ;  /* 0x00000000000779c3 */ /* 0x000e220000008800 */
[----:B------:R-:W-:Y:S01]  /*0be0*/  UMOV UR4, 0x400 ;  /* 0x0000040000047882 */ /* 0x000fe20000000000 */
[----:B------:R-:W-:Y:S01]  /*0bf0*/  IMAD.MOV.U32 R2, RZ, RZ, -0x800000 ;  /* 0xff800000ff027424 */ /* 0x000fe200078e00ff */
[----:B------:R-:W-:Y:S02]  /*0c00*/  UIADD3 UR5, UPT, UPT, UR4, 0x10, URZ ;  /* 0x0000001004057890 */ /* 0x000fe4000fffe0ff */
[----:B------:R-:W-:Y:S02]  /*0c10*/  ULOP3.LUT UR4, UR6, 0x7ffffff0, URZ, 0xc0, !UPT ;  /* 0x7ffffff006047892 */ /* 0x000fe4000f8ec0ff */
[----:B0-----:R-:W-:-:S03]  /*0c20*/  ULEA UR7, UR7, UR5, 0x18 ;  /* 0x0000000507077291 */ /* 0x001fc6000f8ec0ff */
[----:B------:R-:W-:-:S09]  /*0c30*/  UMOV UR5, URZ ;  /* 0x000000ff00057c82 */ /* 0x000fd20008000000 */
.L_x_17:
[----:B------:R-:W-:Y:S02]  /*0c40*/  ULEA UR12, UR5, UR7, 0x2 ;  /* 0x00000007050c7291 */ /* 0x000fe4000f8e10ff */
[----:B------:R-:W-:-:S04]  /*0c50*/  UIADD3 UR5, UPT, UPT, UR5, 0x10, URZ ;  /* 0x0000001005057890 */ /* 0x000fc8000fffe0ff */
[----:B------:R-:W-:-:S03]  /*0c60*/  UISETP.NE.AND UP1, UPT, UR5, UR4, UPT ;  /* 0x000000040500728c */ /* 0x000fc6000bf25270 */
[----:B------:R-:W0:Y:S04]  /*0c70*/  LDS.128 R4, [UR12] ;  /* 0x0000000cff047984 */ /* 0x000e280008000c00 */
[----:B------:R-:W1:Y:S04]  /*0c80*/  LDS.128 R8, [UR12+0x10] ;  /* 0x0000100cff087984 */ /* 0x000e680008000c00 */
[----:B------:R-:W2:Y:S04]  /*0c90*/  LDS.128 R16, [UR12+0x20] ;  /* 0x0000200cff107984 */ /* 0x000ea80008000c00 */
[----:B------:R-:W3:Y:S01]  /*0ca0*/  LDS.128 R20, [UR12+0x30] ;  /* 0x0000300cff147984 */ /* 0x000ee20008000c00 */
[----:B0-----:R-:W-:-:S04]  /*0cb0*/  FMNMX3 R4, R2, R4, R5, !PT ;  /* 0x0000000402047276 */ /* 0x001fc80007800005 */
[----:B------:R-:W-:-:S04]  /*0cc0*/  FMNMX3 R4, R4, R6, R7, !PT ;  /* 0x0000000604047276 */ /* 0x000fc80007800007 */
[----:B-1----:R-:W-:-:S04]  /*0cd0*/  FMNMX3 R4, R4, R8, R9, !PT ;  /* 0x0000000804047276 */ /* 0x002fc80007800009 */
[----:B------:R-:W-:-:S04]  /*0ce0*/  FMNMX3 R4, R4, R10, R11, !PT ;  /* 0x0000000a04047276 */ /* 0x000fc8000780000b */
[----:B--2---:R-:W-:-:S04]  /*0cf0*/  FMNMX3 R4, R4, R16, R17, !PT ;  /* 0x0000001004047276 */ /* 0x004fc80007800011 */
[----:B------:R-:W-:-:S04]  /*0d00*/  FMNMX3 R4, R4, R18, R19, !PT ;  /* 0x0000001204047276 */ /* 0x000fc80007800013 */
[----:B---3--:R-:W-:-:S04]  /*0d10*/  FMNMX3 R4, R4, R20, R21, !PT ;  /* 0x0000001404047276 */ /* 0x008fc80007800015 */
[----:B------:R-:W-:Y:S01]  /*0d20*/  FMNMX3 R2, R4, R22, R23, !PT ;  /* 0x0000001604027276 */ /* 0x000fe20007800017 */
[----:B------:R-:W-:Y:S06]  /*0d30*/  BRA.U UP1, `(.L_x_17) ;  /* 0xfffffffd01c07547 */ /* 0x000fec000b83ffff */
.L_x_16:
[----:B------:R-:W-:Y:S05]  /*0d40*/  BRA.U !UP0, `(.L_x_18) ;  /* 0x0000000108d07547 */ /* 0x000fea000b800000 */
[----:B------:R-:W-:Y:S02]  /*0d50*/  UISETP.GE.U32.AND UP0, UPT, UR11, 0x8, UPT ;  /* 0x000000080b00788c */ /* 0x000fe4000bf06070 */
[----:B------:R-:W-:-:S04]  /*0d60*/  ULOP3.LUT UR12, UR6, 0x7, URZ, 0xc0, !UPT ;  /* 0x00000007060c7892 */ /* 0x000fc8000f8ec0ff */
[----:B------:R-:W-:-:S03]  /*0d70*/  UISETP.NE.AND UP1, UPT, UR12, URZ, UPT ;  /* 0x000000ff0c00728c */ /* 0x000fc6000bf25270 */
[----:B------:R-:W-:Y:S08]  /*0d80*/  BRA.U !UP0, `(.L_x_19) ;  /* 0x0000000108487547 */ /* 0x000ff0000b800000 */
[----:B------:R-:W0:Y:S01]  /*0d90*/  S2UR UR7, SR_CgaCtaId ;  /* 0x00000000000779c3 */ /* 0x000e220000008800 */
[----:B------:R-:W-:Y:S02]  /*0da0*/  UMOV UR5, 0x400 ;  /* 0x0000040000057882 */ /* 0x000fe40000000000 */
[----:B------:R-:W-:-:S04]  /*0db0*/  UIADD3 UR5, UPT, UPT, UR5, 0x10, URZ ;  /* 0x0000001005057890 */ /* 0x000fc8000fffe0ff */
[----:B0-----:R-:W-:-:S04]  /*0dc0*/  ULEA UR5, UR7, UR5, 0x18 ;  /* 0x0000000507057291 */ /* 0x001fc8000f8ec0ff */
[----:B------:R-:W-:Y:S02]  /*0dd0*/  ULEA UR5, UR4, UR5, 0x2 ;  /* 0x0000000504057291 */ /* 0x000fe4000f8e10ff */
[----:B------:R-:W-:-:S07]  /*0de0*/  UIADD3 UR4, UPT, UPT, UR4, 0x8, URZ ;  /* 0x0000000804047890 */ /* 0x000fce000fffe0ff */
[----:B------:R-:W-:Y:S04]  /*0df0*/  LDS R3, [UR5] ;  /* 0x00000005ff037984 */ /* 0x000fe80008000800 */
[----:B------:R-:W0:Y:S04]  /*0e00*/  LDS R4, [UR5+0x4] ;  /* 0x00000405ff047984 */ /* 0x000e280008000800 */
[----:B------:R-:W-:Y:S04]  /*0e10*/  LDS R6, [UR5+0x8] ;  /* 0x00000805ff067984 */ /* 0x000fe80008000800 */
[----:B------:R-:W1:Y:S04]  /*0e20*/  LDS R5, [UR5+0xc] ;  /* 0x00000c05ff057984 */ /* 0x000e680008000800 */
[----:B------:R-:W-:Y:S04]  /*0e30*/  LDS R8, [UR5+0x10] ;  /* 0x00001005ff087984 */ /* 0x000fe80008000800 */
[----:B------:R-:W2:Y:S04]  /*0e40*/  LDS R7, [UR5+0x14] ;  /* 0x00001405ff077984 */ /* 0x000ea80008000800 */
[----:B------:R-:W-:Y:S04]  /*0e50*/  LDS R10, [UR5+0x18] ;  /* 0x00001805ff0a7984 */ /* 0x000fe80008000800 */
[----:B------:R-:W3:Y:S01]  /*0e60*/  LDS R9, [UR5+0x1c] ;  /* 0x00001c05ff097984 */ /* 0x000ee20008000800 */
[----:B0-----:R-:W-:-:S04]  /*0e70*/  FMNMX3 R3, R2, R3, R4, !PT ;  /* 0x0000000302037276 */ /* 0x001fc80007800004 */
[----:B-1----:R-:W-:-:S04]  /*0e80*/  FMNMX3 R3, R3, R6, R5, !PT ;  /* 0x0000000603037276 */ /* 0x002fc80007800005 */
[----:B--2---:R-:W-:-:S04]  /*0e90*/  FMNMX3 R3, R3, R8, R7, !PT ;  /* 0x0000000803037276 */ /* 0x004fc80007800007 */
[----:B---3--:R-:W-:-:S07]  /*0ea0*/  FMNMX3 R2, R3, R10, R9, !PT ;  /* 0x0000000a03027276 */ /* 0x008fce0007800009 */
.L_x_19:
        /* <DEDUP_REMOVED lines=14> */
[----:B------:R-:W1:Y:S01]  /*0f90*/  LDS R6, [UR5+0xc] ;  /* 0x00000c05ff067984 */ /* 0x000e620008000800 */
[----:B0-----:R-:W-:-:S04]  /*0fa0*/  FMNMX3 R2, R2, R3, R4, !PT ;  /* 0x0000000302027276 */ /* 0x001fc80007800004 */
[----:B-1----:R-:W-:-:S07]  /*0fb0*/  FMNMX3 R2, R2, R5, R6, !PT ;  /* 0x0000000502027276 */ /* 0x002fce0007800006 */
.L_x_20:
[----:B------:R-:W-:Y:S05]  /*0fc0*/  BRA.U !UP1, `(.L_x_18) ;  /* 0x0000000109307547 */ /* 0x000fea000b800000 */
[----:B------:R-:W0:Y:S01]  /*0fd0*/  S2UR UR7, SR_CgaCtaId ;  /* 0x00000000000779c3 */ /* 0x000e220000008800 */
[----:B------:R-:W-:Y:S02]  /*0fe0*/  UMOV UR5, 0x400 ;  /* 0x0000040000057882 */ /* 0x000fe40000000000 */
[----:B------:R-:W-:-:S04]  /*0ff0*/  UIADD3 UR5, UPT, UPT, UR5, 0x10, URZ ;  /* 0x0000001005057890 */ /* 0x000fc8000fffe0ff */
[----:B0-----:R-:W-:-:S03]  /*1000*/  ULEA UR7, UR7, UR5, 0x18 ;  /* 0x0000000507077291 */ /* 0x001fc6000f8ec0ff */
[----:B------:R-:W-:-:S09]  /*1010*/  UMOV UR5, URZ ;  /* 0x000000ff00057c82 */ /* 0x000fd20008000000 */
.L_x_21:
[----:B------:R-:W-:Y:S02]  /*1020*/  ULEA UR11, UR4, UR7, 0x2 ;  /* 0x00000007040b7291 */ /* 0x000fe4000f8e10ff */
[----:B------:R-:W-:Y:S02]  /*1030*/  UIADD3 UR5, UPT, UPT, UR5, 0x1, URZ ;  /* 0x0000000105057890 */ /* 0x000fe4000fffe0ff */
[----:B------:R-:W-:Y:S02]  /*1040*/  UIADD3 UR4, UPT, UPT, UR4, 0x1, URZ ;  /* 0x0000000104047890 */ /* 0x000fe4000fffe0ff */
[----:B------:R-:W-:-:S03]  /*1050*/  UISETP.NE.AND UP0, UPT, UR5, UR6, UPT ;  /* 0x000000060500728c */ /* 0x000fc6000bf05270 */
[----:B------:R-:W0:Y:S02]  /*1060*/  LDS R3, [UR11] ;  /* 0x0000000bff037984 */ /* 0x000e240008000800 */
[----:B0-----:R-:W-:-:S04]  /*1070*/  FMNMX R2, R3, R2, !PT ;  /* 0x0000000203027209 */ /* 0x001fc80007800000 */
[----:B------:R-:W-:Y:S05]  /*1080*/  BRA.U UP0, `(.L_x_21) ;  /* 0xfffffffd00e47547 */ /* 0x000fea000b83ffff */
.L_x_18:
[----:B------:R-:W0:Y:S01]  /*1090*/  S2UR UR5, SR_CgaCtaId ;  /* 0x00000000000579c3 */ /* 0x000e220000008800 */
[----:B------:R-:W-:Y:S02]  /*10a0*/  UMOV UR4, 0x400 ;  /* 0x0000040000047882 */ /* 0x000fe40000000000 */
[----:B0-----:R-:W-:-:S09]  /*10b0*/  ULEA UR4, UR5, UR4, 0x18 ;  /* 0x0000000405047291 */ /* 0x001fd2000f8ec0ff */
[----:B------:R0:W-:Y:S03]  /*10c0*/  STS [UR4], R2 ;  /* 0x00000002ff007988 */ /* 0x0001e60008000804 */
.L_x_15:
[----:B------:R-:W-:Y:S05]  /*10d0*/  BSYNC.RECONVERGENT B0 ;  /* 0x0000000000007941 */ /* 0x000fea0003800200 */
.L_x_14:
[----:B------:R-:W1:Y:S08]  /*10e0*/  S2UR UR13, SR_CgaCtaId ;  /* 0x00000000000d79c3 */ /* 0x000e700000008800 */
[----:B------:R-:W-:Y:S01]  /*10f0*/  BAR.SYNC.DEFER_BLOCKING 0x0 ;  /* 0x0000000000007b1d */ /* 0x000fe20000010000 */
[----:B------:R-:W-:-:S05]  /*1100*/  ISETP.NE.AND P0, PT, R13, RZ, PT ;  /* 0x000000ff0d00720c */ /* 0x000fca0003f05270 */
[----:B------:R-:W-:Y:S01]  /*1110*/  UMOV UR12, 0x400 ;  /* 0x00000400000c7882 */ /* 0x000fe20000000000 */
[----:B------:R-:W-:Y:S01]  /*1120*/  BSSY.RECONVERGENT B0, `(.L_x_22) ;  /* 0x0000069000007945 */ /* 0x000fe20003800200 */
[----:B-1----:R-:W-:-:S09]  /*1130*/  ULEA UR14, UR13, UR12, 0x18 ;  /* 0x0000000c0d0e7291 */ /* 0x002fd2000f8ec0ff */
[----:B------:R-:W1:Y:S01]  /*1140*/  LDS R7, [UR14] ;  /* 0x0000000eff077984 */ /* 0x000e620008000800 */
[----:B------:R-:W-:Y:S05]  /*1150*/  @P0 BRA `(.L_x_23) ;  /* 0x0000000400940947 */ /* 0x000fea0003800000 */
[----:B------:R-:W-:Y:S01]  /*1160*/  UISETP.GE.U32.AND UP1, UPT, UR10, 0x3, UPT ;  /* 0x000000030a00788c */ /* 0x000fe2000bf26070 */
[----:B0-----:R-:W-:Y:S01]  /*1170*/  HFMA2 R2, -RZ, RZ, 0, 0 ;  /* 0x00000000ff027431 */ /* 0x001fe200000001ff */
[----:B------:R-:W-:Y:S01]  /*1180*/  UIADD3 UR5, UPT, UPT, UR10, 0x1, URZ ;  /* 0x000000010a057890 */ /* 0x000fe2000fffe0ff */
[----:B------:R-:W-:-:S03]  /*1190*/  UMOV UR4, URZ ;  /* 0x000000ff00047c82 */ /* 0x000fc60008000000 */
[----:B------:R-:W-:-:S03]  /*11a0*/  ULOP3.LUT UP0, UR11, UR5, 0x3, URZ, 0xc0, !UPT ;  /* 0x00000003050b7892 */ /* 0x000fc6000f80c0ff */
[----:B------:R-:W-:Y:S09]  /*11b0*/  BRA.U !UP1, `(.L_x_24) ;  /* 0x0000000109c07547 */ /* 0x000ff2000b800000 */
[----:B------:R-:W-:Y:S01]  /*11c0*/  UIADD3 UR6, UPT, UPT, UR12, 0x10, URZ ;  /* 0x000000100c067890 */ /* 0x000fe2000fffe0ff */
[----:B------:R-:W-:Y:S01]  /*11d0*/  MOV R2, RZ ;  /* 0x000000ff00027202 */ /* 0x000fe20000000f00 */
[----:B------:R-:W-:Y:S02]  /*11e0*/  ULOP3.LUT UR4, UR5, 0x7ffffffc, URZ, 0xc0, !UPT ;  /* 0x7ffffffc05047892 */ /* 0x000fe4000f8ec0ff */
[----:B------:R-:W-:Y:S01]  /*11f0*/  ULEA UR6, UR13, UR6, 0x18 ;  /* 0x000000060d067291 */ /* 0x000fe2000f8ec0ff */
[----:B------:R-:W-:-:S11]  /*1200*/  UMOV UR5, URZ ;  /* 0x000000ff00057c82 */ /* 0x000fd60008000000 */
.L_x_25:
[----:B------:R-:W-:Y:S01]  /*1210*/  ULEA UR7, UR5, UR6, 0x2 ;  /* 0x0000000605077291 */ /* 0x000fe2000f8e10ff */
[----:B------:R-:W-:Y:S01]  /*1220*/  IMAD.MOV.U32 R16, RZ, RZ, 0x3bbb989d ;  /* 0x3bbb989dff107424 */ /* 0x000fe200078e00ff */
[----:B------:R-:W-:Y:S01]  /*1230*/  MOV R17, 0x437c0000 ;  /* 0x437c000000117802 */ /* 0x000fe20000000f00 */
[----:B------:R-:W-:-:S04]  /*1240*/  UIADD3 UR5, UPT, UPT, UR5, 0x4, URZ ;  /* 0x0000000405057890 */ /* 0x000fc8000fffe0ff */
[----:B------:R-:W-:Y:S02]  /*1250*/  UISETP.NE.AND UP1, UPT, UR5, UR4, UPT ;  /* 0x000000040500728c */ /* 0x000fe4000bf25270 */
[----:B------:R-:W1:Y:S02]  /*1260*/  LDS.128 R8, [UR7] ;  /* 0x00000007ff087984 */ /* 0x000e640008000c00 */
[C---:B-1----:R-:W-:Y:S01]  /*1270*/  FADD R8, -R7.reuse, R8 ;  /* 0x0000000807087221 */ /* 0x042fe20000000100 */
[C---:B------:R-:W-:Y:S01]  /*1280*/  FADD R9, -R7.reuse, R9 ;  /* 0x0000000907097221 */ /* 0x040fe20000000100 */
[C---:B------:R-:W-:Y:S01]  /*1290*/  FADD R10, -R7.reuse, R10 ;  /* 0x0000000a070a7221 */ /* 0x040fe20000000100 */
[----:B------:R-:W-:Y:S01]  /*12a0*/  FADD R15, -R7, R11 ;  /* 0x0000000b070f7221 */ /* 0x000fe20000000100 */
[-C--:B------:R-:W-:Y:S01]  /*12b0*/  FFMA.SAT R3, R8, R16.reuse, 0.5 ;  /* 0x3f00000008037423 */ /* 0x080fe20000002010 */
[-C--:B------:R-:W-:Y:S01]  /*12c0*/  FFMA.SAT R4, R9, R16.reuse, 0.5 ;  /* 0x3f00000009047423 */ /* 0x080fe20000002010 */
[----:B------:R-:W-:-:S02]  /*12d0*/  FFMA.SAT R14, R10, R16, 0.5 ;  /* 0x3f0000000a0e7423 */ /* 0x000fc40000002010 */
[-C--:B------:R-:W-:Y:S01]  /*12e0*/  FFMA.RM R3, R3, R17.reuse, 12582913 ;  /* 0x4b40000103037423 */ /* 0x080fe20000004011 */
[----:B------:R-:W-:-:S03]  /*12f0*/  FFMA.RM R4, R4, R17, 12582913 ;  /* 0x4b40000104047423 */ /* 0x000fc60000004011 */
[C---:B------:R-:W-:Y:S01]  /*1300*/  FADD R5, R3.reuse, -12583039 ;  /* 0xcb40007f03057421 */ /* 0x040fe20000000000 */
[C---:B------:R-:W-:Y:S01]  /*1310*/  FADD R6, R4.reuse, -12583039 ;  /* 0xcb40007f04067421 */ /* 0x040fe20000000000 */
[----:B------:R-:W-:Y:S01]  /*1320*/  SHF.L.U32 R3, R3, 0x17, RZ ;  /* 0x0000001703037819 */ /* 0x000fe200000006ff */
[----:B------:R-:W-:Y:S02]  /*1330*/  IMAD.SHL.U32 R4, R4, 0x800000, RZ ;  /* 0x0080000004047824 */ /* 0x000fe400078e00ff */
[----:B------:R-:W-:Y:S01]  /*1340*/  FFMA R5, R8, 1.4426950216293334961, -R5 ;  /* 0x3fb8aa3b08057823 */ /* 0x000fe20000000805 */
[----:B------:R-:W-:-:S03]  /*1350*/  FFMA R6, R9, 1.4426950216293334961, -R6 ;  /* 0x3fb8aa3b09067823 */ /* 0x000fc60000000806 */
[----:B------:R-:W-:Y:S01]  /*1360*/  FFMA R8, R8, 1.925963033500011079e-08, R5 ;  /* 0x32a5706008087823 */ /* 0x000fe20000000005 */
[-C--:B------:R-:W-:Y:S01]  /*1370*/  FFMA.RM R5, R14, R17.reuse, 12582913 ;  /* 0x4b4000010e057423 */ /* 0x080fe20000004011 */
[----:B------:R-:W-:Y:S01]  /*1380*/  FFMA.SAT R14, R15, R16, 0.5 ;  /* 0x3f0000000f0e7423 */ /* 0x000fe20000002010 */
[----:B------:R-:W-:Y:S02]  /*1390*/  FFMA R6, R9, 1.925963033500011079e-08, R6 ;  /* 0x32a5706009067823 */ /* 0x000fe40000000006 */
[----:B------:R-:W-:Y:S01]  /*13a0*/  FADD R11, R5, -12583039 ;  /* 0xcb40007f050b7421 */ /* 0x000fe20000000000 */
[----:B------:R-:W-:Y:S01]  /*13b0*/  FFMA.RM R14, R14, R17, 12582913 ;  /* 0x4b4000010e0e7423 */ /* 0x000fe20000004011 */
[----:B------:R-:W0:Y:S02]  /*13c0*/  MUFU.EX2 R8, R8 ;  /* 0x0000000800087308 */ /* 0x000e240000000800 */
[----:B------:R-:W-:Y:S01]  /*13d0*/  FFMA R11, R10, 1.4426950216293334961, -R11 ;  /* 0x3fb8aa3b0a0b7823 */ /* 0x000fe2000000080b */
[----:B------:R-:W-:-:S03]  /*13e0*/  FADD R16, R14, -12583039 ;  /* 0xcb40007f0e107421 */ /* 0x000fc60000000000 */
[----:B------:R-:W-:Y:S01]  /*13f0*/  FFMA R11, R10, 1.925963033500011079e-08, R11 ;  /* 0x32a570600a0b7823 */ /* 0x000fe2000000000b */
[C---:B------:R-:W-:Y:S01]  /*1400*/  FFMA R16, R15.reuse, 1.4426950216293334961, -R16 ;  /* 0x3fb8aa3b0f107823 */ /* 0x040fe20000000810 */
[----:B------:R-:W1:Y:S03]  /*1410*/  MUFU.EX2 R6, R6 ;  /* 0x0000000600067308 */ /* 0x000e660000000800 */
[----:B------:R-:W-:-:S05]  /*1420*/  FFMA R16, R15, 1.925963033500011079e-08, R16 ;  /* 0x32a570600f107823 */ /* 0x000fca0000000010 */
[----:B------:R-:W2:Y:S01]  /*1430*/  MUFU.EX2 R11, R11 ;  /* 0x0000000b000b7308 */ /* 0x000ea20000000800 */
[----:B0-----:R-:W-:Y:S01]  /*1440*/  FFMA R3, R3, R8, R2 ;  /* 0x0000000803037223 */ /* 0x001fe20000000002 */
[----:B------:R-:W-:-:S06]  /*1450*/  SHF.L.U32 R2, R5, 0x17, RZ ;  /* 0x0000001705027819 */ /* 0x000fcc00000006ff */
[----:B------:R-:W0:Y:S01]  /*1460*/  MUFU.EX2 R16, R16 ;  /* 0x0000001000107308 */ /* 0x000e220000000800 */
[----:B-1----:R-:W-:-:S04]  /*1470*/  FFMA R3, R4, R6, R3 ;  /* 0x0000000604037223 */ /* 0x002fc80000000003 */
[----:B--2---:R-:W-:Y:S01]  /*1480*/  FFMA R2, R2, R11, R3 ;  /* 0x0000000b02027223 */ /* 0x004fe20000000003 */
[----:B------:R-:W-:-:S05]  /*1490*/  SHF.L.U32 R3, R14, 0x17, RZ ;  /* 0x000000170e037819 */ /* 0x000fca00000006ff */
[----:B0-----:R-:W-:Y:S01]  /*14a0*/  FFMA R2, R3, R16, R2 ;  /* 0x0000001003027223 */ /* 0x001fe20000000002 */
[----:B------:R-:W-:Y:S06]  /*14b0*/  BRA.U UP1, `(.L_x_25) ;  /* 0xfffffffd01547547 */ /* 0x000fec000b83ffff */
.L_x_24:
[----:B------:R-:W-:Y:S05]  /*14c0*/  BRA.U !UP0, `(.L_x_26) ;  /* 0x0000000108b47547 */ /* 0x000fea000b800000 */
[----:B------:R-:W-:Y:S02]  /*14d0*/  UISETP.NE.AND UP0, UPT, UR11, 0x1, UPT ;  /* 0x000000010b00788c */ /* 0x000fe4000bf05270 */
[----:B------:R-:W-:-:S04]  /*14e0*/  ULOP3.LUT UR5, UR10, 0x1, URZ, 0xc0, !UPT ;  /* 0x000000010a057892 */ /* 0x000fc8000f8ec0ff */
[----:B------:R-:W-:-:S03]  /*14f0*/  UISETP.NE.U32.AND UP1, UPT, UR5, 0x1, UPT ;  /* 0x000000010500788c */ /* 0x000fc6000bf25070 */
[----:B------:R-:W-:Y:S08]  /*1500*/  BRA.U !UP0, `(.L_x_27) ;  /* 0x0000000108647547 */ /* 0x000ff0000b800000 */
[----:B------:R-:W-:Y:S01]  /*1510*/  UIADD3 UR5, UPT, UPT, UR12, 0x10, URZ ;  /* 0x000000100c057890 */ /* 0x000fe2000fffe0ff */
[----:B------:R-:W-:Y:S02]  /*1520*/  HFMA2 R10, -RZ, RZ, 3.7421875, 0 ;  /* 0x437c0000ff0a7431 */ /* 0x000fe400000001ff */
[----:B------:R-:W-:Y:S01]  /*1530*/  IMAD.MOV.U32 R9, RZ, RZ, 0x3bbb989d ;  /* 0x3bbb989dff097424 */ /* 0x000fe200078e00ff */
[----:B------:R-:W-:-:S04]  /*1540*/  ULEA UR5, UR13, UR5, 0x18 ;  /* 0x000000050d057291 */ /* 0x000fc8000f8ec0ff */
[----:B------:R-:W-:Y:S02]  /*1550*/  ULEA UR5, UR4, UR5, 0x2 ;  /* 0x0000000504057291 */ /* 0x000fe4000f8e10ff */
[----:B------:R-:W-:-:S07]  /*1560*/  UIADD3 UR4, UPT, UPT, UR4, 0x2, URZ ;  /* 0x0000000204047890 */ /* 0x000fce000fffe0ff */
[----:B------:R-:W1:Y:S02]  /*1570*/  LDS.64 R4, [UR5] ;  /* 0x00000005ff047984 */ /* 0x000e640008000a00 */
[C---:B-1----:R-:W-:Y:S01]  /*1580*/  FADD R4, -R7.reuse, R4 ;  /* 0x0000000407047221 */ /* 0x042fe20000000100 */
[----:B------:R-:W-:-:S03]  /*1590*/  FADD R6, -R7, R5 ;  /* 0x0000000507067221 */ /* 0x000fc60000000100 */
[-C--:B------:R-:W-:Y:S01]  /*15a0*/  FFMA.SAT R3, R4, R9.reuse, 0.5 ;  /* 0x3f00000004037423 */ /* 0x080fe20000002009 */
[----:B------:R-:W-:-:S03]  /*15b0*/  FFMA.SAT R8, R6, R9, 0.5 ;  /* 0x3f00000006087423 */ /* 0x000fc60000002009 */
        /* <DEDUP_REMOVED lines=9> */
[----:B------:R-:W-:-:S05]  /*1650*/  FFMA R9, R6, 1.925963033500011079e-08, R9 ;  /* 0x32a5706006097823 */ /* 0x000fca0000000009 */
[----:B------:R-:W0:Y:S08]  /*1660*/  MUFU.EX2 R5, R5 ;  /* 0x0000000500057308 */ /* 0x000e300000000800 */
[----:B------:R-:W1:Y:S01]  /*1670*/  MUFU.EX2 R9, R9 ;  /* 0x0000000900097308 */ /* 0x000e620000000800 */
[----:B0-----:R-:W-:-:S04]  /*1680*/  FFMA R2, R3, R5, R2 ;  /* 0x0000000503027223 */ /* 0x001fc80000000002 */
[----:B-1----:R-:W-:-:S07]  /*1690*/  FFMA R2, R11, R9, R2 ;  /* 0x000000090b027223 */ /* 0x002fce0000000002 */
.L_x_27:
[----:B------:R-:W-:Y:S05]  /*16a0*/  BRA.U !UP1, `(.L_x_26) ;  /* 0x00000001093c7547 */ /* 0x000fea000b800000 */
[----:B------:R-:W-:Y:S01]  /*16b0*/  UIADD3 UR5, UPT, UPT, UR12, 0x10, URZ ;  /* 0x000000100c057890 */ /* 0x000fe2000fffe0ff */
[----:B------:R-:W-:Y:S01]  /*16c0*/  HFMA2 R6, -RZ, RZ, 3.7421875, 0 ;  /* 0x437c0000ff067431 */ /* 0x000fe200000001ff */
[----:B------:R-:W-:Y:S02]  /*16d0*/  MOV R3, 0x3bbb989d ;  /* 0x3bbb989d00037802 */ /* 0x000fe40000000f00 */
[----:B------:R-:W-:-:S04]  /*16e0*/  ULEA UR5, UR13, UR5, 0x18 ;  /* 0x000000050d057291 */ /* 0x000fc8000f8ec0ff */
[----:B------:R-:W-:-:S09]  /*16f0*/  ULEA UR4, UR4, UR5, 0x2 ;  /* 0x0000000504047291 */ /* 0x000fd2000f8e10ff */
[----:B------:R-:W1:Y:S02]  /*1700*/  LDS R4, [UR4] ;  /* 0x00000004ff047984 */ /* 0x000e640008000800 */
[----:B-1----:R-:W-:-:S04]  /*1710*/  FADD R4, -R7, R4 ;  /* 0x0000000407047221 */ /* 0x002fc80000000100 */
[----:B------:R-:W-:-:S04]  /*1720*/  FFMA.SAT R3, R4, R3, 0.5 ;  /* 0x3f00000004037423 */ /* 0x000fc80000002003 */
[----:B------:R-:W-:-:S04]  /*1730*/  FFMA.RM R3, R3, R6, 12582913 ;  /* 0x4b40000103037423 */ /* 0x000fc80000004006 */
[C---:B------:R-:W-:Y:S01]  /*1740*/  FADD R5, R3.reuse, -12583039 ;  /* 0xcb40007f03057421 */ /* 0x040fe20000000000 */
[----:B------:R-:W-:-:S03]  /*1750*/  IMAD.SHL.U32 R3, R3, 0x800000, RZ ;  /* 0x0080000003037824 */ /* 0x000fc600078e00ff */
[----:B------:R-:W-:-:S04]  /*1760*/  FFMA R5, R4, 1.4426950216293334961, -R5 ;  /* 0x3fb8aa3b04057823 */ /* 0x000fc80000000805 */
[----:B------:R-:W-:-:S06]  /*1770*/  FFMA R5, R4, 1.925963033500011079e-08, R5 ;  /* 0x32a5706004057823 */ /* 0x000fcc0000000005 */
[----:B------:R-:W0:Y:S02]  /*1780*/  MUFU.EX2 R5, R5 ;  /* 0x0000000500057308 */ /* 0x000e240000000800 */
[----:B0-----:R-:W-:-:S07]  /*1790*/  FFMA R2, R3, R5, R2 ;  /* 0x0000000503027223 */ /* 0x001fce0000000002 */
.L_x_26:
[----:B------:R2:W-:Y:S02]  /*17a0*/  STS [UR14+0x4], R2 ;  /* 0x00000402ff007988 */ /* 0x0005e4000800080e */
.L_x_23:
[----:B------:R-:W-:Y:S05]  /*17b0*/  BSYNC.RECONVERGENT B0 ;  /* 0x0000000000007941 */ /* 0x000fea0003800200 */
.L_x_22:
[----:B------:R-:W-:Y:S01]  /*17c0*/  BAR.SYNC.DEFER_BLOCKING 0x0 ;  /* 0x0000000000007b1d */ /* 0x000fe20000010000 */
[----:B------:R-:W-:-:S13]  /*17d0*/  ISETP.GE.AND P0, PT, R13, R0, PT ;  /* 0x000000000d00720c */ /* 0x000fda0003f06270 */
[----:B------:R-:W-:Y:S05]  /*17e0*/  @P0 EXIT ;  /* 0x000000000000094d */ /* 0x000fea0003800000 */
[----:B------:R-:W3:Y:S01]  /*17f0*/  LDS R6, [UR14+0x4] ;  /* 0x0000040eff067984 */ /* 0x000ee20008000800 */
[----:B------:R-:W-:Y:S01]  /*1800*/  UIADD3 UR4, UPT, UPT, UR10, 0x1, URZ ;  /* 0x000000010a047890 */ /* 0x000fe2000fffe0ff */
[----:B------:R-:W4:Y:S03]  /*1810*/  LDCU UR7, c[0x0][0x360] ;  /* 0x00006c00ff0777ac */ /* 0x000f260008000800 */
[----:B------:R-:W-:-:S04]  /*1820*/  ULOP3.LUT UR4, UR4, 0x7ffffffc, URZ, 0xc0, !UPT ;  /* 0x7ffffffc04047892 */ /* 0x000fc8000f8ec0ff */
[----:B------:R-:W-:-:S12]  /*1830*/  UIADD3 UR11, UPT, UPT, -UR4, URZ, URZ ;  /* 0x000000ff040b7290 */ /* 0x000fd8000fffe1ff */
.L_x_39:
[----:B------:R-:W-:Y:S01]  /*1840*/  UISETP.GE.U32.AND UP0, UPT, UR10, 0x3, UPT ;  /* 0x000000030a00788c */ /* 0x000fe2000bf06070 */
[----:B------:R-:W-:Y:S02]  /*1850*/  MOV R4, RZ ;  /* 0x000000ff00047202 */ /* 0x000fe40000000f00 */
[----:B0-----:R-:W-:-:S06]  /*1860*/  CS2R R14, SRZ ;  /* 0x00000000000e7805 */ /* 0x001fcc000001ff00 */
[----:B------:R-:W-:Y:S05]  /*1870*/  BRA.U !UP0, `(.L_x_28) ;  /* 0x0000000508f87547 */ /* 0x000fea000b800000 */
[----:B------:R-:W5:Y:S01]  /*1880*/  S2UR UR6, SR_CgaCtaId ;  /* 0x00000000000679c3 */ /* 0x000f620000008800 */
[----:B------:R-:W-:Y:S01]  /*1890*/  UMOV UR5, 0x400 ;  /* 0x0000040000057882 */ /* 0x000fe20000000000 */
[----:B------:R-:W-:Y:S01]  /*18a0*/  MOV R4, R13 ;  /* 0x0000000d00047202 */ /* 0x000fe20000000f00 */
[----:B------:R-:W-:Y:S01]  /*18b0*/  UIADD3 UR5, UPT, UPT, UR5, 0x10, URZ ;  /* 0x0000001005057890 */ /* 0x000fe2000fffe0ff */
[----:B------:R-:W-:Y:S01]  /*18c0*/  IMAD.U32 R3, RZ, RZ, UR11 ;  /* 0x0000000bff037e24 */ /* 0x000fe2000f8e00ff */
[----:B------:R-:W-:-:S03]  /*18d0*/  CS2R R14, SRZ ;  /* 0x00000000000e7805 */ /* 0x000fc6000001ff00 */
[----:B------:R-:W1:Y:S08]  /*18e0*/  LDC R5, c[0x0][0x3a4] ;  /* 0x0000e900ff057b82 */ /* 0x000e700000000800 */
[----:B------:R-:W1:Y:S01]  /*18f0*/  LDC.64 R16, c[0x0][0x390] ;  /* 0x0000e400ff107b82 */ /* 0x000e620000000a00 */
[----:B-----5:R-:W-:-:S06]  /*1900*/  ULEA UR5, UR6, UR5, 0x18 ;  /* 0x0000000506057291 */ /* 0x020fcc000f8ec0ff */
[----:B0-2---:R-:W-:-:S07]  /*1910*/  MOV R2, UR5 ;  /* 0x0000000500027c02 */ /* 0x005fce0008000f00 */
.L_x_33:
[----:B------:R-:W1:Y:S01]  /*1920*/  LDS.128 R8, [R2] ;  /* 0x0000000002087984 */ /* 0x000e620000000c00 */
[----:B------:R-:W-:Y:S02]  /*1930*/  HFMA2 R19, -RZ, RZ, 0.96630859375, -0.0022525787353515625 ;  /* 0x3bbb989dff137431 */ /* 0x000fe400000001ff */
[----:B------:R-:W-:Y:S02]  /*1940*/  IMAD.MOV.U32 R21, RZ, RZ, 0x437c0000 ;  /* 0x437c0000ff157424 */ /* 0x000fe400078e00ff */
[----:B-1----:R-:W-:-:S04]  /*1950*/  FADD R8, -R7, R8 ;  /* 0x0000000807087221 */ /* 0x002fc80000000100 */
[----:B------:R-:W-:-:S04]  /*1960*/  FFMA.SAT R0, R8, R19, 0.5 ;  /* 0x3f00000008007423 */ /* 0x000fc80000002013 */
[----:B------:R-:W-:Y:S02]  /*1970*/  FFMA.RM R0, R0, R21, 12582913 ;  /* 0x4b40000100007423 */ /* 0x000fe40000004015 */
[----:B---3--:R-:W0:Y:S02]  /*1980*/  MUFU.RCP R21, R6 ;  /* 0x0000000600157308 */ /* 0x008e240000001000 */
[C---:B------:R-:W-:Y:S01]  /*1990*/  FADD R19, R0.reuse, -12583039 ;  /* 0xcb40007f00137421 */ /* 0x040fe20000000000 */
[----:B------:R-:W-:-:S03]  /*19a0*/  SHF.L.U32 R0, R0, 0x17, RZ ;  /* 0x0000001700007819 */ /* 0x000fc600000006ff */
[----:B------:R-:W-:-:S04]  /*19b0*/  FFMA R19, R8, 1.4426950216293334961, -R19 ;  /* 0x3fb8aa3b08137823 */ /* 0x000fc80000000813 */
[----:B------:R-:W-:-:S06]  /*19c0*/  FFMA R19, R8, 1.925963033500011079e-08, R19 ;  /* 0x32a5706008137823 */ /* 0x000fcc0000000013 */
[----:B------:R-:W1:Y:S01]  /*19d0*/  MUFU.EX2 R19, R19 ;  /* 0x0000001300137308 */ /* 0x000e620000000800 */
[----:B0-----:R-:W-:-:S04]  /*19e0*/  FFMA R8, -R6, R21, 1 ;  /* 0x3f80000006087423 */ /* 0x001fc80000000115 */
[----:B------:R-:W-:Y:S01]  /*19f0*/  FFMA R21, R21, R8, R21 ;  /* 0x0000000815157223 */ /* 0x000fe20000000015 */
[----:B-1----:R-:W-:-:S04]  /*1a00*/  FMUL R0, R0, R19 ;  /* 0x0000001300007220 */ /* 0x002fc80000400000 */
[----:B------:R-:W0:Y:S01]  /*1a10*/  FCHK P0, R0, R6 ;  /* 0x0000000600007302 */ /* 0x000e220000000000 */
[----:B------:R-:W-:-:S04]  /*1a20*/  FFMA R8, R0, R21, RZ ;  /* 0x0000001500087223 */ /* 0x000fc800000000ff */
[----:B------:R-:W-:-:S04]  /*1a30*/  FFMA R18, -R6, R8, R0 ;  /* 0x0000000806127223 */ /* 0x000fc80000000100 */
[----:B------:R-:W-:Y:S01]  /*1a40*/  FFMA R8, R21, R18, R8 ;  /* 0x0000001215087223 */ /* 0x000fe20000000008 */
[----:B0-----:R-:W-:Y:S06]  /*1a50*/  @!P0 BRA `(.L_x_29) ;  /* 0x00000000000c8947 */ /* 0x001fec0003800000 */
[----:B------:R-:W-:-:S07]  /*1a60*/  MOV R8, 0x1a80 ;  /* 0x00001a8000087802 */ /* 0x000fce0000000f00 */
[----:B----4-:R-:W-:Y:S05]  /*1a70*/  CALL.REL.NOINC `($__internal_2_$__cuda_sm3x_div_rn_noftz_f32_slowpath) ;  /* 0x00000010008c7944 */ /* 0x010fea0003c00000 */
[----:B------:R-:W-:-:S07]  /*1a80*/  MOV R8, R0 ;  /* 0x0000000000087202 */ /* 0x000fce0000000f00 */
.L_x_29:
[----:B------:R-:W-:-:S05]  /*1a90*/  IMAD.WIDE R18, R4, 0x4, R16 ;  /* 0x0000000404127825 */ /* 0x000fca00078e0210 */
[----:B------:R-:W2:Y:S01]  /*1aa0*/  LDG.E R20, desc[UR8][R18.64] ;  /* 0x0000000812147981 */ /* 0x000ea2000c1e1900 */
[----:B------:R-:W-:Y:S02]  /*1ab0*/  IMAD.MOV.U32 R0, RZ, RZ, 0x3bbb989d ;  /* 0x3bbb989dff007424 */ /* 0x000fe400078e00ff */
[----:B------:R-:W-:Y:S01]  /*1ac0*/  FADD R9, -R7, R9 ;  /* 0x0000000907097221 */ /* 0x000fe20000000100 */
[----:B------:R-:W-:Y:S01]  /*1ad0*/  MOV R21, 0x437c0000 ;  /* 0x437c000000157802 */ /* 0x000fe20000000f00 */
[----:B------:R-:W0:Y:S02]  /*1ae0*/  MUFU.RCP R23, R6 ;  /* 0x0000000600177308 */ /* 0x000e240000001000 */
[----:B------:R-:W-:-:S04]  /*1af0*/  FFMA.SAT R0, R9, R0, 0.5 ;  /* 0x3f00000009007423 */ /* 0x000fc80000002000 */
[----:B------:R-:W-:-:S04]  /*1b00*/  FFMA.RM R0, R0, R21, 12582913 ;  /* 0x4b40000100007423 */ /* 0x000fc80000004015 */
[C---:B------:R-:W-:Y:S01]  /*1b10*/  FADD R22, R0.reuse, -12583039 ;  /* 0xcb40007f00167421 */ /* 0x040fe20000000000 */
[----:B------:R-:W-:-:S03]  /*1b20*/  SHF.L.U32 R0, R0, 0x17, RZ ;  /* 0x0000001700007819 */ /* 0x000fc600000006ff */
[----:B------:R-:W-:Y:S01]  /*1b30*/  FFMA R22, R9, 1.4426950216293334961, -R22 ;  /* 0x3fb8aa3b09167823 */ /* 0x000fe20000000816 */
[----:B0-----:R-:W-:-:S03]  /*1b40*/  FFMA R24, -R6, R23, 1 ;  /* 0x3f80000006187423 */ /* 0x001fc60000000117 */
[----:B------:R-:W-:Y:S02]  /*1b50*/  FFMA R22, R9, 1.925963033500011079e-08, R22 ;  /* 0x32a5706009167823 */ /* 0x000fe40000000016 */
[----:B------:R-:W-:Y:S08]  /*1b60*/  F2F.F64.F32 R8, R8 ;  /* 0x0000000800087310 */ /* 0x000ff00000201800 */
[----:B------:R-:W0:Y:S02]  /*1b70*/  MUFU.EX2 R25, R22 ;  /* 0x0000001600197308 */ /* 0x000e240000000800 */
[----:B0-----:R-:W-:Y:S01]  /*1b80*/  FMUL R25, R0, R25 ;  /* 0x0000001900197220 */ /* 0x001fe20000400000 */
[----:B------:R-:W-:-:S05]  /*1b90*/  FFMA R0, R23, R24, R23 ;  /* 0x0000001817007223 */ /* 0x000fca0000000017 */
[----:B------:R-:W0:Y:S01]  /*1ba0*/  FCHK P0, R25, R6 ;  /* 0x0000000619007302 */ /* 0x000e220000000000 */
[----:B------:R-:W-:-:S04]  /*1bb0*/  FFMA R23, R0, R25, RZ ;  /* 0x0000001900177223 */ /* 0x000fc800000000ff */
[----:B------:R-:W-:-:S04]  /*1bc0*/  FFMA R24, -R6, R23, R25 ;  /* 0x0000001706187223 */ /* 0x000fc80000000119 */
[----:B------:R-:W-:Y:S01]  /*1bd0*/  FFMA R0, R0, R24, R23 ;  /* 0x0000001800007223 */ /* 0x000fe20000000017 */
[----:B--2---:R-:W1:Y:S02]  /*1be0*/  F2F.F64.F32 R20, R20 ;  /* 0x0000001400147310 */ /* 0x004e640000201800 */
[----:B-1----:R-:W-:Y:S01]  /*1bf0*/  DFMA R14, R8, R20, R14 ;  /* 0x00000014080e722b */ /* 0x002fe2000000000e */
[----:B0-----:R-:W-:Y:S10]  /*1c00*/  @!P0 BRA `(.L_x_30) ;  /* 0x00000000000c8947 */ /* 0x001ff40003800000 */
[----:B------:R-:W-:Y:S01]  /*1c10*/  IMAD.MOV.U32 R0, RZ, RZ, R25 ;  /* 0x000000ffff007224 */ /* 0x000fe200078e0019 */
[----:B------:R-:W-:-:S07]  /*1c20*/  MOV R8, 0x1c40 ;  /* 0x00001c4000087802 */ /* 0x000fce0000000f00 */
[----:B----4-:R-:W-:Y:S05]  /*1c30*/  CALL.REL.NOINC `($__internal_2_$__cuda_sm3x_div_rn_noftz_f32_slowpath) ;  /* 0x00000010001c7944 */ /* 0x010fea0003c00000 */
.L_x_30:
[----:B------:R-:W-:-:S05]  /*1c40*/  IMAD.WIDE R18, R5, 0x4, R18 ;  /* 0x0000000405127825 */ /* 0x000fca00078e0212 */
[----:B------:R-:W2:Y:S01]  /*1c50*/  LDG.E R20, desc[UR8][R18.64] ;  /* 0x0000000812147981 */ /* 0x000ea2000c1e1900 */
[----:B------:R-:W-:Y:S01]  /*1c60*/  MOV R9, 0x3bbb989d ;  /* 0x3bbb989d00097802 */ /* 0x000fe20000000f00 */
[----:B------:R-:W-:Y:S01]  /*1c70*/  FADD R10, -R7, R10 ;  /* 0x0000000a070a7221 */ /* 0x000fe20000000100 */
[----:B------:R-:W-:Y:S01]  /*1c80*/  MOV R21, 0x437c0000 ;  /* 0x437c000000157802 */ /* 0x000fe20000000f00 */
[----:B------:R-:W0:Y:S02]  /*1c90*/  MUFU.RCP R23, R6 ;  /* 0x0000000600177308 */ /* 0x000e240000001000 */
[----:B------:R-:W-:-:S04]  /*1ca0*/  FFMA.SAT R8, R10, R9, 0.5 ;  /* 0x3f0000000a087423 */ /* 0x000fc80000002009 */
[----:B------:R-:W-:-:S04]  /*1cb0*/  FFMA.RM R22, R8, R21, 12582913 ;  /* 0x4b40000108167423 */ /* 0x000fc80000004015 */
[C---:B------:R-:W-:Y:S01]  /*1cc0*/  FADD R9, R22.reuse, -12583039 ;  /* 0xcb40007f16097421 */ /* 0x040fe20000000000 */
[----:B------:R-:W-:-:S03]  /*1cd0*/  IMAD.SHL.U32 R22, R22, 0x800000, RZ ;  /* 0x0080000016167824 */ /* 0x000fc600078e00ff */
[----:B------:R-:W-:Y:S01]  /*1ce0*/  FFMA R9, R10, 1.4426950216293334961, -R9 ;  /* 0x3fb8aa3b0a097823 */ /* 0x000fe20000000809 */
[----:B0-----:R-:W-:-:S03]  /*1cf0*/  FFMA R24, -R6, R23, 1 ;  /* 0x3f80000006187423 */ /* 0x001fc60000000117 */
[----:B------:R-:W-:Y:S02]  /*1d00*/  FFMA R10, R10, 1.925963033500011079e-08, R9 ;  /* 0x32a570600a0a7823 */ /* 0x000fe40000000009 */
[----:B------:R0:W-:Y:S08]  /*1d10*/  F2F.F64.F32 R8, R0 ;  /* 0x0000000000087310 */ /* 0x0001f00000201800 */
[----:B------:R-:W1:Y:S01]  /*1d20*/  MUFU.EX2 R25, R10 ;  /* 0x0000000a00197308 */ /* 0x000e620000000800 */
[----:B0-----:R-:W-:Y:S01]  /*1d30*/  FFMA R0, R23, R24, R23 ;  /* 0x0000001817007223 */ /* 0x001fe20000000017 */
[----:B-1----:R-:W-:-:S06]  /*1d40*/  FMUL R25, R22, R25 ;  /* 0x0000001916197220 */ /* 0x002fcc0000400000 */
[----:B------:R-:W0:Y:S01]  /*1d50*/  FCHK P0, R25, R6 ;  /* 0x0000000619007302 */ /* 0x000e220000000000 */
[----:B------:R-:W-:-:S07]  /*1d60*/  FFMA R23, R0, R25, RZ ;  /* 0x0000001900177223 */ /* 0x000fce00000000ff */
[----:B--2---:R-:W1:Y:S02]  /*1d70*/  F2F.F64.F32 R20, R20 ;  /* 0x0000001400147310 */ /* 0x004e640000201800 */
[----:B-1----:R-:W-:Y:S01]  /*1d80*/  DFMA R14, R8, R20, R14 ;  /* 0x00000014080e722b */ /* 0x002fe2000000000e */
[----:B------:R-:W-:-:S04]  /*1d90*/  FFMA R8, -R6, R23, R25 ;  /* 0x0000001706087223 */ /* 0x000fc80000000119 */
[----:B------:R-:W-:Y:S01]  /*1da0*/  FFMA R8, R0, R8, R23 ;  /* 0x0000000800087223 */ /* 0x000fe20000000017 */
[----:B0-----:R-:W-:Y:S06]  /*1db0*/  @!P0 BRA `(.L_x_31) ;  /* 0x0000000000108947 */ /* 0x001fec0003800000 */
[----:B------:R-:W-:Y:S02]  /*1dc0*/  MOV R0, R25 ;  /* 0x0000001900007202 */ /* 0x000fe40000000f00 */
[----:B------:R-:W-:-:S07]  /*1dd0*/  MOV R8, 0x1df0 ;  /* 0x00001df000087802 */ /* 0x000fce0000000f00 */
[----:B----4-:R-:W-:Y:S05]  /*1de0*/  CALL.REL.NOINC `($__internal_2_$__cuda_sm3x_div_rn_noftz_f32_slowpath) ;  /* 0x0000000c00b07944 */ /* 0x010fea0003c00000 */
[----:B------:R-:W-:-:S07]  /*1df0*/  MOV R8, R0 ;  /* 0x0000000000087202 */ /* 0x000fce0000000f00 */
.L_x_31:
[----:B------:R-:W-:-:S05]  /*1e00*/  IMAD.WIDE R18, R5, 0x4, R18 ;  /* 0x0000000405127825 */ /* 0x000fca00078e0212 */
[----:B------:R-:W2:Y:S01]  /*1e10*/  LDG.E R10, desc[UR8][R18.64] ;  /* 0x00000008120a7981 */ /* 0x000ea2000c1e1900 */
[----:B------:R-:W-:Y:S02]  /*1e20*/  IMAD.MOV.U32 R0, RZ, RZ, 0x3bbb989d ;  /* 0x3bbb989dff007424 */ /* 0x000fe400078e00ff */
[----:B------:R-:W-:Y:S01]  /*1e30*/  FADD R11, -R7, R11 ;  /* 0x0000000b070b7221 */ /* 0x000fe20000000100 */
[----:B------:R-:W-:Y:S01]  /*1e40*/  MOV R9, 0x437c0000 ;  /* 0x437c000000097802 */ /* 0x000fe20000000f00 */
[----:B------:R-:W0:Y:S02]  /*1e50*/  MUFU.RCP R21, R6 ;  /* 0x0000000600157308 */ /* 0x000e240000001000 */
[----:B------:R-:W-:-:S04]  /*1e60*/  FFMA.SAT R0, R11, R0, 0.5 ;  /* 0x3f0000000b007423 */ /* 0x000fc80000002000 */
[----:B------:R-:W-:Y:S02]  /*1e70*/  FFMA.RM R0, R0, R9, 12582913 ;  /* 0x4b40000100007423 */ /* 0x000fe40000004009 */
[----:B------:R-:W-:Y:S02]  /*1e80*/  F2F.F64.F32 R8, R8 ;  /* 0x0000000800087310 */ /* 0x000fe40000201800 */
[C---:B------:R-:W-:Y:S01]  /*1e90*/  FADD R20, R0.reuse, -12583039 ;  /* 0xcb40007f00147421 */ /* 0x040fe20000000000 */
[----:B------:R-:W-:-:S03]  /*1ea0*/  SHF.L.U32 R0, R0, 0x17, RZ ;  /* 0x0000001700007819 */ /* 0x000fc600000006ff */
[----:B------:R-:W-:Y:S01]  /*1eb0*/  FFMA R20, R11, 1.4426950216293334961, -R20 ;  /* 0x3fb8aa3b0b147823 */ /* 0x000fe20000000814 */
[----:B0-----:R-:W-:-:S03]  /*1ec0*/  FFMA R22, -R6, R21, 1 ;  /* 0x3f80000006167423 */ /* 0x001fc60000000115 */
[----:B------:R-:W-:-:S04]  /*1ed0*/  FFMA R20, R11, 1.925963033500011079e-08, R20 ;  /* 0x32a570600b147823 */ /* 0x000fc80000000014 */
        /* <DEDUP_REMOVED lines=13> */
.L_x_32:
[----:B------:R-:W-:-:S05]  /*1fb0*/  IMAD.WIDE R18, R5, 0x4, R18 ;  /* 0x0000000405127825 */ /* 0x000fca00078e0212 */
[----:B------:R-:W2:Y:S01]  /*1fc0*/  LDG.E R10, desc[UR8][R18.64] ;  /* 0x00000008120a7981 */ /* 0x000ea2000c1e1900 */
[----:B------:R-:W-:Y:S01]  /*1fd0*/  IADD3 R3, PT, PT, R3, 0x4, RZ ;  /* 0x0000000403037810 */ /* 0x000fe20007ffe0ff */
[----:B------:R-:W-:Y:S01]  /*1fe0*/  F2F.F64.F32 R8, R0 ;  /* 0x0000000000087310 */ /* 0x000fe20000201800 */
[----:B------:R-:W-:Y:S01]  /*1ff0*/  LEA R4, R5, R4, 0x2 ;  /* 0x0000000405047211 */ /* 0x000fe200078e10ff */
[----:B------:R-:W-:Y:S01]  /*2000*/  VIADD R2, R2, 0x10 ;  /* 0x0000001002027836 */ /* 0x000fe20000000000 */
[----:B------:R-:W-:-:S05]  /*2010*/  ISETP.NE.AND P0, PT, R3, RZ, PT ;  /* 0x000000ff0300720c */ /* 0x000fca0003f05270 */
[----:B--2---:R-:W0:Y:S02]  /*2020*/  F2F.F64.F32 R10, R10 ;  /* 0x0000000a000a7310 */ /* 0x004e240000201800 */
[----:B0-----:R-:W-:-:S06]  /*2030*/  DFMA R14, R8, R10, R14 ;  /* 0x0000000a080e722b */ /* 0x001fcc000000000e */
[----:B------:R-:W-:Y:S05]  /*2040*/  @P0 BRA `(.L_x_33) ;  /* 0xfffffff800340947 */ /* 0x000fea000383ffff */
[----:B------:R-:W-:-:S07]  /*2050*/  MOV R4, UR4 ;  /* 0x0000000400047c02 */ /* 0x000fce0008000f00 */
.L_x_28:
[----:B------:R-:W-:-:S04]  /*2060*/  UIADD3 UR5, UPT, UPT, UR10, 0x1, URZ ;  /* 0x000000010a057890 */ /* 0x000fc8000fffe0ff */
[----:B------:R-:W-:-:S09]  /*2070*/  ULOP3.LUT UP0, URZ, UR5, 0x3, URZ, 0xc0, !UPT ;  /* 0x0000000305ff7892 */ /* 0x000fd2000f80c0ff */
[----:B------:R-:W-:Y:S05]  /*2080*/  BRA.U !UP0, `(.L_x_34) ;  /* 0x0000000508b07547 */ /* 0x000fea000b800000 */
[----:B------:R-:W-:-:S09]  /*2090*/  ULOP3.LUT UP0, URZ, UR10, 0x3, URZ, 0xc0, !UPT ;  /* 0x000000030aff7892 */ /* 0x000fd2000f80c0ff */
[----:B------:R-:W-:Y:S05]  /*20a0*/  BRA.U !UP0, `(.L_x_35) ;  /* 0x00000005080c7547 */ /* 0x000fea000b800000 */
[----:B------:R-:W5:Y:S01]  /*20b0*/  S2UR UR6, SR_CgaCtaId ;  /* 0x00000000000679c3 */ /* 0x000f620000008800 */
[----:B------:R-:W-:Y:S01]  /*20c0*/  UMOV UR5, 0x400 ;  /* 0x0000040000057882 */ /* 0x000fe20000000000 */
[----:B------:R-:W-:Y:S01]  /*20d0*/  MOV R3, 0x3bbb989d ;  /* 0x3bbb989d00037802 */ /* 0x000fe20000000f00 */
[----:B------:R-:W-:Y:S01]  /*20e0*/  UIADD3 UR5, UPT, UPT, UR5, 0x10, URZ ;  /* 0x0000001005057890 */ /* 0x000fe2000fffe0ff */
[----:B------:R-:W-:Y:S01]  /*20f0*/  IMAD.MOV.U32 R8, RZ, RZ, 0x437c0000 ;  /* 0x437c0000ff087424 */ /* 0x000fe200078e00ff */
[----:B---3--:R-:W3:Y:S02]  /*2100*/  MUFU.RCP R11, R6 ;  /* 0x00000006000b7308 */ /* 0x008ee40000001000 */
[----:B-----5:R-:W-:-:S06]  /*2110*/  ULEA UR5, UR6, UR5, 0x18 ;  /* 0x0000000506057291 */ /* 0x020fcc000f8ec0ff */
[----:B0-2---:R-:W-:-:S05]  /*2120*/  LEA R2, R4, UR5, 0x2 ;  /* 0x0000000504027c11 */ /* 0x005fca000f8e10ff */
[----:B------:R-:W1:Y:S02]  /*2130*/  LDS R0, [R2] ;  /* 0x0000000002007984 */ /* 0x000e640000000800 */
[----:B-1----:R-:W-:-:S04]  /*2140*/  FADD R0, -R7, R0 ;  /* 0x0000000007007221 */ /* 0x002fc80000000100 */
[----:B------:R-:W-:-:S04]  /*2150*/  FFMA.SAT R3, R0, R3, 0.5 ;  /* 0x3f00000000037423 */ /* 0x000fc80000002003 */
[----:B------:R-:W-:Y:S01]  /*2160*/  FFMA.RM R3, R3, R8, 12582913 ;  /* 0x4b40000103037423 */ /* 0x000fe20000004008 */
[----:B---3--:R-:W-:-:S03]  /*2170*/  FFMA R8, -R6, R11, 1 ;  /* 0x3f80000006087423 */ /* 0x008fc6000000010b */
[C---:B------:R-:W-:Y:S01]  /*2180*/  FADD R5, R3.reuse, -12583039 ;  /* 0xcb40007f03057421 */ /* 0x040fe20000000000 */
[----:B------:R-:W-:-:S03]  /*2190*/  SHF.L.U32 R3, R3, 0x17, RZ ;  /* 0x0000001703037819 */ /* 0x000fc600000006ff */
[----:B------:R-:W-:-:S04]  /*21a0*/  FFMA R5, R0, 1.4426950216293334961, -R5 ;  /* 0x3fb8aa3b00057823 */ /* 0x000fc80000000805 */
        /* <DEDUP_REMOVED lines=8> */
[----:B0-----:R-:W-:Y:S06]  /*2230*/  @!P0 BRA `(.L_x_36) ;  /* 0x0000000000108947 */ /* 0x001fec0003800000 */
[----:B------:R-:W-:Y:S02]  /*2240*/  MOV R0, R9 ;  /* 0x0000000900007202 */ /* 0x000fe40000000f00 */
[----:B------:R-:W-:-:S07]  /*2250*/  MOV R8, 0x2270 ;  /* 0x0000227000087802 */ /* 0x000fce0000000f00 */
[----:B----4-:R-:W-:Y:S05]  /*2260*/  CALL.REL.NOINC `($__internal_2_$__cuda_sm3x_div_rn_noftz_f32_slowpath) ;  /* 0x0000000800907944 */ /* 0x010fea0003c00000 */
[----:B------:R-:W-:-:S07]  /*2270*/  IMAD.MOV.U32 R3, RZ, RZ, R0 ;  /* 0x000000ffff037224 */ /* 0x000fce00078e0000 */
.L_x_36:
[----:B------:R-:W0:Y:S01]  /*2280*/  LDC.64 R10, c[0x0][0x390] ;  /* 0x0000e400ff0a7b82 */ /* 0x000e220000000a00 */
[----:B------:R-:W1:Y:S01]  /*2290*/  LDCU UR5, c[0x0][0x3a4] ;  /* 0x00007480ff0577ac */ /* 0x000e620008000800 */
[----:B------:R-:W2:Y:S01]  /*22a0*/  LDS R2, [R2+0x4] ;  /* 0x0000040002027984 */ /* 0x000ea20000000800 */
[----:B-1----:R-:W-:-:S04]  /*22b0*/  IMAD R5, R4, UR5, R13 ;  /* 0x0000000504057c24 */ /* 0x002fc8000f8e020d */
[----:B0-----:R-:W-:-:S05]  /*22c0*/  IMAD.WIDE R10, R5, 0x4, R10 ;  /* 0x00000004050a7825 */ /* 0x001fca00078e020a */
[----:B------:R-:W3:Y:S01]  /*22d0*/  LDG.E R8, desc[UR8][R10.64] ;  /* 0x000000080a087981 */ /* 0x000ee2000c1e1900 */
[----:B------:R-:W-:Y:S01]  /*22e0*/  HFMA2 R5, -RZ, RZ, 0.96630859375, -0.0022525787353515625 ;  /* 0x3bbb989dff057431 */ /* 0x000fe200000001ff */
[----:B------:R-:W-:Y:S01]  /*22f0*/  MOV R16, 0x437c0000 ;  /* 0x437c000000107802 */ /* 0x000fe20000000f00 */
[----:B------:R-:W0:Y:S01]  /*2300*/  MUFU.RCP R19, R6 ;  /* 0x0000000600137308 */ /* 0x000e220000001000 */
[----:B--2---:R-:W-:-:S07]  /*2310*/  FADD R0, -R7, R2 ;  /* 0x0000000207007221 */ /* 0x004fce0000000100 */
[----:B------:R-:W-:Y:S01]  /*2320*/  F2F.F64.F32 R2, R3 ;  /* 0x0000000300027310 */ /* 0x000fe20000201800 */
[----:B------:R-:W-:-:S04]  /*2330*/  FFMA.SAT R5, R0, R5, 0.5 ;  /* 0x3f00000000057423 */ /* 0x000fc80000002005 */
[----:B------:R-:W-:-:S04]  /*2340*/  FFMA.RM R5, R5, R16, 12582913 ;  /* 0x4b40000105057423 */ /* 0x000fc80000004010 */
[C---:B------:R-:W-:Y:S01]  /*2350*/  FADD R9, R5.reuse, -12583039 ;  /* 0xcb40007f05097421 */ /* 0x040fe20000000000 */
[----:B------:R-:W-:-:S03]  /*2360*/  IMAD.SHL.U32 R5, R5, 0x800000, RZ ;  /* 0x0080000005057824 */ /* 0x000fc600078e00ff */
[----:B------:R-:W-:-:S04]  /*2370*/  FFMA R9, R0, 1.4426950216293334961, -R9 ;  /* 0x3fb8aa3b00097823 */ /* 0x000fc80000000809 */
[----:B------:R-:W-:Y:S01]  /*2380*/  FFMA R16, R0, 1.925963033500011079e-08, R9 ;  /* 0x32a5706000107823 */ /* 0x000fe20000000009 */
[----:B0-----:R-:W-:-:S04]  /*2390*/  FFMA R0, -R6, R19, 1 ;  /* 0x3f80000006007423 */ /* 0x001fc80000000113 */
[----:B------:R-:W-:Y:S01]  /*23a0*/  FFMA R0, R19, R0, R19 ;  /* 0x0000000013007223 */ /* 0x000fe20000000013 */
[----:B------:R-:W0:Y:S02]  /*23b0*/  MUFU.EX2 R16, R16 ;  /* 0x0000001000107308 */ /* 0x000e240000000800 */
[----:B0-----:R-:W-:-:S06]  /*23c0*/  FMUL R17, R5, R16 ;  /* 0x0000001005117220 */ /* 0x001fcc0000400000 */
[----:B------:R-:W0:Y:S01]  /*23d0*/  FCHK P0, R17, R6 ;  /* 0x0000000611007302 */ /* 0x000e220000000000 */
[----:B------:R-:W-:-:S07]  /*23e0*/  FFMA R5, R0, R17, RZ ;  /* 0x0000001100057223 */ /* 0x000fce00000000ff */
[----:B---3--:R-:W1:Y:S02]  /*23f0*/  F2F.F64.F32 R8, R8 ;  /* 0x0000000800087310 */ /* 0x008e640000201800 */
[----:B-1----:R-:W-:Y:S01]  /*2400*/  DFMA R14, R2, R8, R14 ;  /* 0x00000008020e722b */ /* 0x002fe2000000000e */
[----:B------:R-:W-:-:S04]  /*2410*/  FFMA R2, -R6, R5, R17 ;  /* 0x0000000506027223 */ /* 0x000fc80000000111 */
[----:B------:R-:W-:Y:S01]  /*2420*/  FFMA R0, R0, R2, R5 ;  /* 0x0000000200007223 */ /* 0x000fe20000000005 */
[----:B0-----:R-:W-:Y:S06]  /*2430*/  @!P0 BRA `(.L_x_37) ;  /* 0x00000000000c8947 */ /* 0x001fec0003800000 */
[----:B------:R-:W-:Y:S02]  /*2440*/  MOV R0, R17 ;  /* 0x0000001100007202 */ /* 0x000fe40000000f00 */
[----:B------:R-:W-:-:S07]  /*2450*/  MOV R8, 0x2470 ;  /* 0x0000247000087802 */ /* 0x000fce0000000f00 */
[----:B----4-:R-:W-:Y:S05]  /*2460*/  CALL.REL.NOINC `($__internal_2_$__cuda_sm3x_div_rn_noftz_f32_slowpath) ;  /* 0x0000000800107944 */ /* 0x010fea0003c00000 */
.L_x_37:
[----:B------:R-:W0:Y:S02]  /*2470*/  LDC R3, c[0x0][0x3a4] ;  /* 0x0000e900ff037b82 */ /* 0x000e240000000800 */
[----:B0-----:R-:W-:-:S05]  /*2480*/  IMAD.WIDE R10, R3, 0x4, R10 ;  /* 0x00000004030a7825 */ /* 0x001fca00078e020a */
[----:B------:R-:W2:Y:S01]  /*2490*/  LDG.E R8, desc[UR8][R10.64] ;  /* 0x000000080a087981 */ /* 0x000ea2000c1e1900 */
[----:B------:R-:W-:Y:S01]  /*24a0*/  F2F.F64.F32 R2, R0 ;  /* 0x0000000000027310 */ /* 0x000fe20000201800 */
[----:B------:R-:W-:-:S07]  /*24b0*/  IADD3 R4, PT, PT, R4, 0x2, RZ ;  /* 0x0000000204047810 */ /* 0x000fce0007ffe0ff */
[----:B--2---:R-:W0:Y:S02]  /*24c0*/  F2F.F64.F32 R8, R8 ;  /* 0x0000000800087310 */ /* 0x004e240000201800 */
[----:B0-----:R-:W-:-:S11]  /*24d0*/  DFMA R14, R2, R8, R14 ;  /* 0x00000008020e722b */ /* 0x001fd6000000000e */
.L_x_35:
[----:B------:R-:W-:-:S04]  /*24e0*/  ULOP3.LUT UR5, UR10, 0x1, URZ, 0xc0, !UPT ;  /* 0x000000010a057892 */ /* 0x000fc8000f8ec0ff */
[----:B------:R-:W-:-:S09]  /*24f0*/  UISETP.NE.U32.AND UP0, UPT, UR5, 0x1, UPT ;  /* 0x000000010500788c */ /* 0x000fd2000bf05070 */
[----:B------:R-:W-:Y:S05]  /*2500*/  BRA.U !UP0, `(.L_x_34) ;  /* 0x0000000108907547 */ /* 0x000fea000b800000 */
[----:B------:R-:W5:Y:S01]  /*2510*/  S2UR UR6, SR_CgaCtaId ;  /* 0x00000000000679c3 */ /* 0x000f620000008800 */
[----:B------:R-:W-:Y:S01]  /*2520*/  UMOV UR5, 0x400 ;  /* 0x0000040000057882 */ /* 0x000fe20000000000 */
[----:B------:R-:W-:Y:S01]  /*2530*/  IMAD.MOV.U32 R3, RZ, RZ, 0x3bbb989d ;  /* 0x3bbb989dff037424 */ /* 0x000fe200078e00ff */
[----:B------:R-:W-:Y:S01]  /*2540*/  UIADD3 UR5, UPT, UPT, UR5, 0x10, URZ ;  /* 0x0000001005057890 */ /* 0x000fe2000fffe0ff */
[----:B------:R-:W-:Y:S01]  /*2550*/  MOV R8, 0x437c0000 ;  /* 0x437c000000087802 */ /* 0x000fe20000000f00 */
[----:B---3--:R-:W3:Y:S02]  /*2560*/  MUFU.RCP R11, R6 ;  /* 0x00000006000b7308 */ /* 0x008ee40000001000 */
[----:B-----5:R-:W-:-:S06]  /*2570*/  ULEA UR5, UR6, UR5, 0x18 ;  /* 0x0000000506057291 */ /* 0x020fcc000f8ec0ff */
[----:B------:R-:W-:-:S06]  /*2580*/  LEA R0, R4, UR5, 0x2 ;  /* 0x0000000504007c11 */ /* 0x000fcc000f8e10ff */
[----:B------:R-:W0:Y:S02]  /*2590*/  LDS R0, [R0] ;  /* 0x0000000000007984 */ /* 0x000e240000000800 */
[----:B012---:R-:W-:Y:S01]  /*25a0*/  FADD R2, -R7, R0 ;  /* 0x0000000007027221 */ /* 0x007fe20000000100 */
[----:B---3--:R-:W-:-:S03]  /*25b0*/  FFMA R0, -R6, R11, 1 ;  /* 0x3f80000006007423 */ /* 0x008fc6000000010b */
[----:B------:R-:W-:Y:S01]  /*25c0*/  FFMA.SAT R3, R2, R3, 0.5 ;  /* 0x3f00000002037423 */ /* 0x000fe20000002003 */
[----:B------:R-:W-:-:S03]  /*25d0*/  FFMA R0, R11, R0, R11 ;  /* 0x000000000b007223 */ /* 0x000fc6000000000b */
[----:B------:R-:W-:-:S04]  /*25e0*/  FFMA.RM R3, R3, R8, 12582913 ;  /* 0x4b40000103037423 */ /* 0x000fc80000004008 */
[C---:B------:R-:W-:Y:S01]  /*25f0*/  FADD R5, R3.reuse, -12583039 ;  /* 0xcb40007f03057421 */ /* 0x040fe20000000000 */
[----:B------:R-:W-:-:S03]  /*2600*/  SHF.L.U32 R3, R3, 0x17, RZ ;  /* 0x0000001703037819 */ /* 0x000fc600000006ff */
[----:B------:R-:W-:-:S04]  /*2610*/  FFMA R5, R2, 1.4426950216293334961, -R5 ;  /* 0x3fb8aa3b02057823 */ /* 0x000fc80000000805 */
[----:B------:R-:W-:-:S04]  /*2620*/  FFMA R5, R2, 1.925963033500011079e-08, R5 ;  /* 0x32a5706002057823 */ /* 0x000fc80000000005 */
[----:B------:R-:W0:Y:S02]  /*2630*/  MUFU.EX2 R2, R5 ;  /* 0x0000000500027308 */ /* 0x000e240000000800 */
[----:B0-----:R-:W-:-:S06]  /*2640*/  FMUL R9, R3, R2 ;  /* 0x0000000203097220 */ /* 0x001fcc0000400000 */
[----:B------:R-:W0:Y:S01]  /*2650*/  FCHK P0, R9, R6 ;  /* 0x0000000609007302 */ /* 0x000e220000000000 */
[----:B------:R-:W-:-:S04]  /*2660*/  FFMA R3, R0, R9, RZ ;  /* 0x0000000900037223 */ /* 0x000fc800000000ff */
[----:B------:R-:W-:-:S04]  /*2670*/  FFMA R2, -R6, R3, R9 ;  /* 0x0000000306027223 */ /* 0x000fc80000000109 */
[----:B------:R-:W-:Y:S01]  /*2680*/  FFMA R0, R0, R2, R3 ;  /* 0x0000000200007223 */ /* 0x000fe20000000003 */
[----:B0-----:R-:W-:Y:S06]  /*2690*/  @!P0 BRA `(.L_x_38) ;  /* 0x00000000000c8947 */ /* 0x001fec0003800000 */
[----:B------:R-:W-:Y:S01]  /*26a0*/  IMAD.MOV.U32 R0, RZ, RZ, R9 ;  /* 0x000000ffff007224 */ /* 0x000fe200078e0009 */
[----:B------:R-:W-:-:S07]  /*26b0*/  MOV R8, 0x26d0 ;  /* 0x000026d000087802 */ /* 0x000fce0000000f00 */
[----:B----4-:R-:W-:Y:S05]  /*26c0*/  CALL.REL.NOINC `($__internal_2_$__cuda_sm3x_div_rn_noftz_f32_slowpath) ;  /* 0x0000000400787944 */ /* 0x010fea0003c00000 */
.L_x_38:
[----:B------:R-:W0:Y:S01]  /*26d0*/  LDC.64 R2, c[0x0][0x390] ;  /* 0x0000e400ff027b82 */ /* 0x000e220000000a00 */
[----:B------:R-:W1:Y:S02]  /*26e0*/  LDCU UR5, c[0x0][0x3a4] ;  /* 0x00007480ff0577ac */ /* 0x000e640008000800 */
[----:B-1----:R-:W-:-:S04]  /*26f0*/  IMAD R5, R4, UR5, R13 ;  /* 0x0000000504057c24 */ /* 0x002fc8000f8e020d */
[----:B0-----:R-:W-:-:S06]  /*2700*/  IMAD.WIDE R4, R5, 0x4, R2 ;  /* 0x0000000405047825 */ /* 0x001fcc00078e0202 */
[----:B------:R-:W2:Y:S01]  /*2710*/  LDG.E R4, desc[UR8][R4.64] ;  /* 0x0000000804047981 */ /* 0x000ea2000c1e1900 */
[----:B------:R-:W-:Y:S08]  /*2720*/  F2F.F64.F32 R2, R0 ;  /* 0x0000000000027310 */ /* 0x000ff00000201800 */
[----:B--2---:R-:W0:Y:S02]  /*2730*/  F2F.F64.F32 R8, R4 ;  /* 0x0000000400087310 */ /* 0x004e240000201800 */
[----:B0-----:R-:W-:-:S11]  /*2740*/  DFMA R14, R2, R8, R14 ;  /* 0x00000008020e722b */ /* 0x001fd6000000000e */
.L_x_34:
[----:B0-2---:R-:W0:Y:S01]  /*2750*/  LDC.64 R2, c[0x0][0x398] ;  /* 0x0000e600ff027b82 */ /* 0x005e220000000a00 */
[----:B------:R-:W2:Y:S01]  /*2760*/  F2F.F32.F64 R15, R14 ;  /* 0x0000000e000f7310 */ /* 0x000ea20000301000 */
[----:B------:R-:W5:Y:S01]  /*2770*/  LDCU UR5, c[0x0][0x3a4] ;  /* 0x00007480ff0577ac */ /* 0x000f620008000800 */
[----:B------:R-:W-:Y:S02]  /*2780*/  IADD3 R5, PT, PT, R12, R13, RZ ;  /* 0x0000000d0c057210 */ /* 0x000fe40007ffe0ff */
[----:B----4-:R-:W-:-:S04]  /*2790*/  IADD3 R13, PT, PT, R13, UR7, RZ ;  /* 0x000000070d0d7c10 */ /* 0x010fc8000fffe0ff */
[----:B-----5:R-:W-:Y:S01]  /*27a0*/  ISETP.GE.AND P0, PT, R13, UR5, PT ;  /* 0x000000050d007c0c */ /* 0x020fe2000bf06270 */
[----:B0-----:R-:W-:-:S05]  /*27b0*/  IMAD.WIDE R2, R5, 0x4, R2 ;  /* 0x0000000405027825 */ /* 0x001fca00078e0202 */
[----:B--2---:R0:W-:Y:S07]  /*27c0*/  STG.E desc[UR8][R2.64], R15 ;  /* 0x0000000f02007986 */ /* 0x0041ee000c101908 */
[----:B------:R-:W-:Y:S05]  /*27d0*/  @!P0 BRA `(.L_x_39) ;  /* 0xfffffff000188947 */ /* 0x000fea000383ffff */
[----:B------:R-:W-:Y:S05]  /*27e0*/  EXIT ;  /* 0x000000000000794d */ /* 0x000fea0003800000 */
        .weak           $__internal_0_$__cuda_sm20_rcp_rn_f32_slowpath
        .type           $__internal_0_$__cuda_sm20_rcp_rn_f32_slowpath,@function
        .size           $__internal_0_$__cuda_sm20_rcp_rn_f32_slowpath,($__internal_1_$__cuda_sm20_sqrt_rn_f32_slowpath - $__internal_0_$__cuda_sm20_rcp_rn_f32_slowpath)
$__internal_0_$__cuda_sm20_rcp_rn_f32_slowpath:
[----:B------:R-:W-:-:S05]  /*27f0*/  IMAD.SHL.U32 R3, R0, 0x2, RZ ;  /* 0x0000000200037824 */ /* 0x000fca00078e00ff */
[----:B------:R-:W-:-:S04]  /*2800*/  SHF.R.U32.HI R8, RZ, 0x18, R3 ;  /* 0x00000018ff087819 */ /* 0x000fc80000011603 */
[----:B------:R-:W-:-:S13]  /*2810*/  ISETP.NE.U32.AND P0, PT, R8, RZ, PT ;  /* 0x000000ff0800720c */ /* 0x000fda0003f05070 */
[----:B------:R-:W-:Y:S05]  /*2820*/  @P0 BRA `(.L_x_40) ;  /* 0x00000000002c0947 */ /* 0x000fea0003800000 */
[----:B------:R-:W-:-:S04]  /*2830*/  SHF.L.U32 R3, R0, 0x1, RZ ;  /* 0x0000000100037819 */ /* 0x000fc800000006ff */
[----:B------:R-:W-:-:S13]  /*2840*/  ISETP.NE.AND P0, PT, R3, RZ, PT ;  /* 0x000000ff0300720c */ /* 0x000fda0003f05270 */
[----:B------:R2:W3:Y:S01]  /*2850*/  @!P0 MUFU.RCP R3, R0 ;  /* 0x0000000000038308 */ /* 0x0004e20000001000 */
[----:B------:R-:W-:Y:S05]  /*2860*/  @!P0 BRA `(.L_x_41) ;  /* 0x0000000000a48947 */ /* 0x000fea0003800000 */
[----:B------:R-:W-:-:S04]  /*2870*/  FFMA R4, R0, 1.84467440737095516160e+19, RZ ;  /* 0x5f80000000047823 */ /* 0x000fc800000000ff */
[----:B---3--:R-:W2:Y:S02]  /*2880*/  MUFU.RCP R3, R4 ;  /* 0x0000000400037308 */ /* 0x008ea40000001000 */
[----:B--2---:R-:W-:-:S04]  /*2890*/  FFMA R0, R4, R3, -1 ;  /* 0xbf80000004007423 */ /* 0x004fc80000000003 */
[----:B------:R-:W-:-:S04]  /*28a0*/  FADD.FTZ R0, -R0, -RZ ;  /* 0x800000ff00007221 */ /* 0x000fc80000010100 */
[----:B------:R-:W-:-:S04]  /*28b0*/  FFMA R0, R3, R0, R3 ;  /* 0x0000000003007223 */ /* 0x000fc80000000003 */
[----:B------:R-:W-:Y:S01]  /*28c0*/  FFMA R3, R0, 1.84467440737095516160e+19, RZ ;  /* 0x5f80000000037823 */ /* 0x000fe200000000ff */
[----:B------:R-:W-:Y:S06]  /*28d0*/  BRA `(.L_x_41) ;  /* 0x0000000000887947 */ /* 0x000fec0003800000 */
.L_x_40:
[----:B------:R-:W-:-:S04]  /*28e0*/  IADD3 R10, PT, PT, R8, -0xfd, RZ ;  /* 0xffffff03080a7810 */ /* 0x000fc80007ffe0ff */
[----:B------:R-:W-:-:S13]  /*28f0*/  ISETP.GT.U32.AND P0, PT, R10, 0x1, PT ;  /* 0x000000010a00780c */ /* 0x000fda0003f04070 */
[----:B------:R-:W-:Y:S05]  /*2900*/  @P0 BRA `(.L_x_42) ;  /* 0x0000000000780947 */ /* 0x000fea0003800000 */
[----:B------:R-:W-:Y:S01]  /*2910*/  LOP3.LUT R3, R0, 0x7fffff, RZ, 0xc0, !PT ;  /* 0x007fffff00037812 */ /* 0x000fe200078ec0ff */
[----:B------:R-:W-:-:S03]  /*2920*/  IMAD.MOV.U32 R7, RZ, RZ, 0x3 ;  /* 0x00000003ff077424 */ /* 0x000fc600078e00ff */
[----:B------:R-:W-:Y:S02]  /*2930*/  LOP3.LUT R3, R3, 0x3f800000, RZ, 0xfc, !PT ;  /* 0x3f80000003037812 */ /* 0x000fe400078efcff */
[----:B------:R-:W-:Y:S02]  /*2940*/  SHF.L.U32 R7, R7, R10, RZ ;  /* 0x0000000a07077219 */ /* 0x000fe400000006ff */
[----:B------:R-:W0:Y:S02]  /*2950*/  MUFU.RCP R4, R3 ;  /* 0x0000000300047308 */ /* 0x000e240000001000 */
[----:B0-----:R-:W-:-:S04]  /*2960*/  FFMA R5, R3, R4, -1 ;  /* 0xbf80000003057423 */ /* 0x001fc80000000004 */
[----:B------:R-:W-:-:S04]  /*2970*/  FADD.FTZ R5, -R5, -RZ ;  /* 0x800000ff05057221 */ /* 0x000fc80000010100 */
[CCC-:B------:R-:W-:Y:S01]  /*2980*/  FFMA.RM R6, R4.reuse, R5.reuse, R4.reuse ;  /* 0x0000000504067223 */ /* 0x1c0fe20000004004 */
[----:B------:R-:W-:-:S04]  /*2990*/  FFMA.RP R5, R4, R5, R4 ;  /* 0x0000000504057223 */ /* 0x000fc80000008004 */
[C---:B------:R-:W-:Y:S02]  /*29a0*/  LOP3.LUT R4, R6.reuse, 0x7fffff, RZ, 0xc0, !PT ;  /* 0x007fffff06047812 */ /* 0x040fe400078ec0ff */
[----:B------:R-:W-:Y:S02]  /*29b0*/  FSETP.NEU.FTZ.AND P0, PT, R6, R5, PT ;  /* 0x000000050600720b */ /* 0x000fe40003f1d000 */
[----:B------:R-:W-:Y:S02]  /*29c0*/  LOP3.LUT R4, R4, 0x800000, RZ, 0xfc, !PT ;  /* 0x0080000004047812 */ /* 0x000fe400078efcff */
[----:B------:R-:W-:Y:S02]  /*29d0*/  SEL R5, RZ, 0xffffffff, !P0 ;  /* 0xffffffffff057807 */ /* 0x000fe40004000000 */
[----:B------:R-:W-:Y:S02]  /*29e0*/  LOP3.LUT R7, R7, R4, RZ, 0xc0, !PT ;  /* 0x0000000407077212 */ /* 0x000fe400078ec0ff */
[----:B------:R-:W-:-:S02]  /*29f0*/  IADD3 R5, PT, PT, -R5, RZ, RZ ;  /* 0x000000ff05057210 */ /* 0x000fc40007ffe1ff */
[-C--:B------:R-:W-:Y:S02]  /*2a00*/  SHF.R.U32.HI R7, RZ, R10.reuse, R7 ;  /* 0x0000000aff077219 */ /* 0x080fe40000011607 */
[----:B------:R-:W-:Y:S02]  /*2a10*/  LOP3.LUT P1, RZ, R5, R10, R4, 0xf8, !PT ;  /* 0x0000000a05ff7212 */ /* 0x000fe4000782f804 */
[C---:B------:R-:W-:Y:S02]  /*2a20*/  LOP3.LUT P0, RZ, R7.reuse, 0x1, RZ, 0xc0, !PT ;  /* 0x0000000107ff7812 */ /* 0x040fe4000780c0ff */
[----:B------:R-:W-:-:S04]  /*2a30*/  LOP3.LUT P2, RZ, R7, 0x2, RZ, 0xc0, !PT ;  /* 0x0000000207ff7812 */ /* 0x000fc8000784c0ff */
[----:B------:R-:W-:Y:S02]  /*2a40*/  PLOP3.LUT P0, PT, P0, P1, P2, 0xe0, 0x0 ;  /* 0x000000000000781c */ /* 0x000fe40000703c20 */
[----:B------:R-:W-:Y:S02]  /*2a50*/  LOP3.LUT P1, RZ, R0, 0x7fffff, RZ, 0xc0, !PT ;  /* 0x007fffff00ff7812 */ /* 0x000fe4000782c0ff */
[----:B------:R-:W-:-:S04]  /*2a60*/  SEL R3, RZ, 0x1, !P0 ;  /* 0x00000001ff037807 */ /* 0x000fc80004000000 */
[----:B------:R-:W-:-:S04]  /*2a70*/  IADD3 R3, PT, PT, -R3, RZ, RZ ;  /* 0x000000ff03037210 */ /* 0x000fc80007ffe1ff */
[----:B------:R-:W-:Y:S01]  /*2a80*/  ISETP.GE.AND P0, PT, R3, RZ, PT ;  /* 0x000000ff0300720c */ /* 0x000fe20003f06270 */
[----:B------:R-:W-:-:S05]  /*2a90*/  VIADD R3, R8, 0xffffff04 ;  /* 0xffffff0408037836 */ /* 0x000fca0000000000 */
[----:B------:R-:W-:-:S07]  /*2aa0*/  SHF.R.U32.HI R3, RZ, R3, R4 ;  /* 0x00000003ff037219 */ /* 0x000fce0000011604 */
[----:B------:R-:W-:-:S04]  /*2ab0*/  @!P0 IADD3 R3, PT, PT, R3, 0x1, RZ ;  /* 0x0000000103038810 */ /* 0x000fc80007ffe0ff */
[----:B------:R-:W-:-:S04]  /*2ac0*/  @!P1 SHF.L.U32 R3, R3, 0x1, RZ ;  /* 0x0000000103039819 */ /* 0x000fc800000006ff */
[----:B------:R-:W-:Y:S01]  /*2ad0*/  LOP3.LUT R3, R3, 0x80000000, R0, 0xf8, !PT ;  /* 0x8000000003037812 */ /* 0x000fe200078ef800 */
[----:B------:R-:W-:Y:S06]  /*2ae0*/  BRA `(.L_x_41) ;  /* 0x0000000000047947 */ /* 0x000fec0003800000 */
.L_x_42:
[----:B------:R0:W1:Y:S02]  /*2af0*/  MUFU.RCP R3, R0 ;  /* 0x0000000000037308 */ /* 0x0000640000001000 */
.L_x_41:
[----:B0123--:R-:W-:Y:S01]  /*2b00*/  IMAD.MOV.U32 R0, RZ, RZ, R3 ;  /* 0x000000ffff007224 */ /* 0x00ffe200078e0003 */
[----:B------:R-:W-:-:S04]  /*2b10*/  MOV R3, 0x0 ;  /* 0x0000000000037802 */ /* 0x000fc80000000f00 */
[----:B------:R-:W-:Y:S05]  /*2b20*/  RET.REL.NODEC R2 `(_Z18causal_attn_kernelPKfS0_S0_Pfii) ;  /* 0xffffffd402347950 */ /* 0x000fea0003c3ffff */
        .weak           $__internal_1_$__cuda_sm20_sqrt_rn_f32_slowpath
        .type           $__internal_1_$__cuda_sm20_sqrt_rn_f32_slowpath,@function
        .size           $__internal_1_$__cuda_sm20_sqrt_rn_f32_slowpath,($__internal_2_$__cuda_sm3x_div_rn_noftz_f32_slowpath - $__internal_1_$__cuda_sm20_sqrt_rn_f32_slowpath)
$__internal_1_$__cuda_sm20_sqrt_rn_f32_slowpath:
[----:B------:R-:W-:-:S13]  /*2b30*/  LOP3.LUT P0, RZ, R0, 0x7fffffff, RZ, 0xc0, !PT ;  /* 0x7fffffff00ff7812 */ /* 0x000fda000780c0ff */
[----:B------:R-:W-:Y:S01]  /*2b40*/  @!P0 MOV R2, R0 ;  /* 0x0000000000028202 */ /* 0x000fe20000000f00 */
[----:B------:R-:W-:Y:S06]  /*2b50*/  @!P0 BRA `(.L_x_43) ;  /* 0x0000000000448947 */ /* 0x000fec0003800000 */
[----:B------:R-:W-:-:S13]  /*2b60*/  FSETP.GEU.FTZ.AND P0, PT, R0, RZ, PT ;  /* 0x000000ff0000720b */ /* 0x000fda0003f1e000 */
[----:B------:R-:W-:Y:S01]  /*2b70*/  @!P0 MOV R2, 0x7fffffff ;  /* 0x7fffffff00028802 */ /* 0x000fe20000000f00 */
[----:B------:R-:W-:Y:S06]  /*2b80*/  @!P0 BRA `(.L_x_43) ;  /* 0x0000000000388947 */ /* 0x000fec0003800000 */
[----:B------:R-:W-:-:S13]  /*2b90*/  FSETP.GTU.FTZ.AND P0, PT, |R0|, +INF , PT ;  /* 0x7f8000000000780b */ /* 0x000fda0003f1c200 */
[----:B------:R-:W-:Y:S01]  /*2ba0*/  @P0 FADD.FTZ R2, R0, 1 ;  /* 0x3f80000000020421 */ /* 0x000fe20000010000 */
[----:B------:R-:W-:Y:S06]  /*2bb0*/  @P0 BRA `(.L_x_43) ;  /* 0x00000000002c0947 */ /* 0x000fec0003800000 */
[----:B------:R-:W-:-:S13]  /*2bc0*/  FSETP.NEU.FTZ.AND P0, PT, |R0|, +INF , PT ;  /* 0x7f8000000000780b */ /* 0x000fda0003f1d200 */
[----:B------:R-:W-:Y:S01]  /*2bd0*/  @!P0 IMAD.MOV.U32 R2, RZ, RZ, R0 ;  /* 0x000000ffff028224 */ /* 0x000fe200078e0000 */
[----:B------:R-:W-:Y:S06]  /*2be0*/  @!P0 BRA `(.L_x_43) ;  /* 0x0000000000208947 */ /* 0x000fec0003800000 */
[----:B------:R-:W-:-:S04]  /*2bf0*/  FFMA R0, R0, 1.84467440737095516160e+19, RZ ;  /* 0x5f80000000007823 */ /* 0x000fc800000000ff */
[----:B------:R-:W0:Y:S02]  /*2c00*/  MUFU.RSQ R3, R0 ;  /* 0x0000000000037308 */ /* 0x000e240000001400 */
[----:B0-----:R-:W-:Y:S01]  /*2c10*/  FMUL.FTZ R5, R0, R3 ;  /* 0x0000000300057220 */ /* 0x001fe20000410000 */
[----:B------:R-:W-:-:S03]  /*2c20*/  FMUL.FTZ R3, R3, 0.5 ;  /* 0x3f00000003037820 */ /* 0x000fc60000410000 */
[----:B------:R-:W-:-:S04]  /*2c30*/  FADD.FTZ R2, -R5, -RZ ;  /* 0x800000ff05027221 */ /* 0x000fc80000010100 */
[----:B------:R-:W-:-:S04]  /*2c40*/  FFMA R2, R5, R2, R0 ;  /* 0x0000000205027223 */ /* 0x000fc80000000000 */
[----:B------:R-:W-:-:S04]  /*2c50*/  FFMA R2, R2, R3, R5 ;  /* 0x0000000302027223 */ /* 0x000fc80000000005 */
[----:B------:R-:W-:-:S07]  /*2c60*/  FMUL.FTZ R2, R2, 2.3283064365386962891e-10 ;  /* 0x2f80000002027820 */ /* 0x000fce0000410000 */
.L_x_43:
[----:B------:R-:W-:Y:S01]  /*2c70*/  HFMA2 R3, -RZ, RZ, 0, 0 ;  /* 0x00000000ff037431 */ /* 0x000fe200000001ff */
[----:B------:R-:W-:Y:S02]  /*2c80*/  MOV R0, R2 ;  /* 0x0000000200007202 */ /* 0x000fe40000000f00 */
[----:B------:R-:W-:-:S04]  /*2c90*/  MOV R2, R4 ;  /* 0x0000000400027202 */ /* 0x000fc80000000f00 */
[----:B------:R-:W-:Y:S05]  /*2ca0*/  RET.REL.NODEC R2 `(_Z18causal_attn_kernelPKfS0_S0_Pfii) ;  /* 0xffffffd002d47950 */ /* 0x000fea0003c3ffff */
        .weak           $__internal_2_$__cuda_sm3x_div_rn_noftz_f32_slowpath
        .type           $__internal_2_$__cuda_sm3x_div_rn_noftz_f32_slowpath,@function
        .size           $__internal_2_$__cuda_sm3x_div_rn_noftz_f32_slowpath,(.L_x_58 - $__internal_2_$__cuda_sm3x_div_rn_noftz_f32_slowpath)
$__internal_2_$__cuda_sm3x_div_rn_noftz_f32_slowpath:
[----:B------:R-:W-:Y:S01]  /*2cb0*/  SHF.R.U32.HI R20, RZ, 0x17, R6 ;  /* 0x00000017ff147819 */ /* 0x000fe20000011606 */
[----:B------:R-:W-:Y:S01]  /*2cc0*/  BSSY.RECONVERGENT B0, `(.L_x_44) ;  /* 0x0000065000007945 */ /* 0x000fe20003800200 */
[----:B------:R-:W-:Y:S02]  /*2cd0*/  SHF.R.U32.HI R27, RZ, 0x17, R0 ;  /* 0x00000017ff1b7819 */ /* 0x000fe40000011600 */
[----:B------:R-:W-:Y:S02]  /*2ce0*/  LOP3.LUT R20, R20, 0xff, RZ, 0xc0, !PT ;  /* 0x000000ff14147812 */ /* 0x000fe400078ec0ff */
[----:B------:R-:W-:Y:S02]  /*2cf0*/  LOP3.LUT R27, R27, 0xff, RZ, 0xc0, !PT ;  /* 0x000000ff1b1b7812 */ /* 0x000fe400078ec0ff */
[----:B------:R-:W-:Y:S01]  /*2d00*/  MOV R23, R6 ;  /* 0x0000000600177202 */ /* 0x000fe20000000f00 */
[----:B------:R-:W-:Y:S01]  /*2d10*/  VIADD R21, R20, 0xffffffff ;  /* 0xffffffff14157836 */ /* 0x000fe20000000000 */
[----:B------:R-:W-:-:S04]  /*2d20*/  IADD3 R22, PT, PT, R27, -0x1, RZ ;  /* 0xffffffff1b167810 */ /* 0x000fc80007ffe0ff */
[----:B------:R-:W-:-:S04]  /*2d30*/  ISETP.GT.U32.AND P0, PT, R21, 0xfd, PT ;  /* 0x000000fd1500780c */ /* 0x000fc80003f04070 */
[----:B------:R-:W-:-:S13]  /*2d40*/  ISETP.GT.U32.OR P0, PT, R22, 0xfd, P0 ;  /* 0x000000fd1600780c */ /* 0x000fda0000704470 */
[----:B------:R-:W-:Y:S01]  /*2d50*/  @!P0 MOV R21, RZ ;  /* 0x000000ff00158202 */ /* 0x000fe20000000f00 */
[----:B------:R-:W-:Y:S06]  /*2d60*/  @!P0 BRA `(.L_x_45) ;  /* 0x0000000000648947 */ /* 0x000fec0003800000 */
[----:B------:R-:W-:Y:S02]  /*2d70*/  FSETP.GTU.FTZ.AND P0, PT, |R0|, +INF , PT ;  /* 0x7f8000000000780b */ /* 0x000fe40003f1c200 */
[----:B------:R-:W-:-:S04]  /*2d80*/  FSETP.GTU.FTZ.AND P1, PT, |R6|, +INF , PT ;  /* 0x7f8000000600780b */ /* 0x000fc80003f3c200 */
[----:B------:R-:W-:-:S13]  /*2d90*/  PLOP3.LUT P0, PT, P0, P1, PT, 0xf8, 0x8f ;  /* 0x00000000008f781c */ /* 0x000fda0000703f70 */
[----:B------:R-:W-:Y:S05]  /*2da0*/  @P0 BRA `(.L_x_46) ;  /* 0x0000000400540947 */ /* 0x000fea0003800000 */
[----:B------:R-:W-:-:S13]  /*2db0*/  LOP3.LUT P0, RZ, R23, 0x7fffffff, R0, 0xc8, !PT ;  /* 0x7fffffff17ff7812 */ /* 0x000fda000780c800 */
[----:B------:R-:W-:Y:S05]  /*2dc0*/  @!P0 BRA `(.L_x_47) ;  /* 0x0000000400448947 */ /* 0x000fea0003800000 */
[----:B------:R-:W-:Y:S02]  /*2dd0*/  FSETP.NEU.FTZ.AND P1, PT, |R0|, +INF , PT ;  /* 0x7f8000000000780b */ /* 0x000fe40003f3d200 */
[----:B------:R-:W-:Y:S02]  /*2de0*/  FSETP.NEU.FTZ.AND P2, PT, |R6|, +INF , PT ;  /* 0x7f8000000600780b */ /* 0x000fe40003f5d200 */
[----:B------:R-:W-:-:S11]  /*2df0*/  FSETP.NEU.FTZ.AND P0, PT, |R0|, +INF , PT ;  /* 0x7f8000000000780b */ /* 0x000fd60003f1d200 */
[----:B------:R-:W-:Y:S05]  /*2e00*/  @!P2 BRA !P1, `(.L_x_47) ;  /* 0x000000040034a947 */ /* 0x000fea0004800000 */
[----:B------:R-:W-:-:S04]  /*2e10*/  LOP3.LUT P1, RZ, R0, 0x7fffffff, RZ, 0xc0, !PT ;  /* 0x7fffffff00ff7812 */ /* 0x000fc8000782c0ff */
[----:B------:R-:W-:-:S13]  /*2e20*/  PLOP3.LUT P1, PT, P2, P1, PT, 0x2f, 0xf2 ;  /* 0x0000000000f2781c */ /* 0x000fda0001722577 */
[----:B------:R-:W-:Y:S05]  /*2e30*/  @P1 BRA `(.L_x_48) ;  /* 0x0000000400201947 */ /* 0x000fea0003800000 */
[----:B------:R-:W-:-:S04]  /*2e40*/  LOP3.LUT P1, RZ, R23, 0x7fffffff, RZ, 0xc0, !PT ;  /* 0x7fffffff17ff7812 */ /* 0x000fc8000782c0ff */
[----:B------:R-:W-:-:S13]  /*2e50*/  PLOP3.LUT P0, PT, P0, P1, PT, 0x2f, 0xf2 ;  /* 0x0000000000f2781c */ /* 0x000fda0000702577 */
[----:B------:R-:W-:Y:S05]  /*2e60*/  @P0 BRA `(.L_x_49) ;  /* 0x0000000400080947 */ /* 0x000fea0003800000 */
[----:B------:R-:W-:-:S05]  /*2e70*/  VIADD R21, R27, 0xffffffff ;  /* 0xffffffff1b157836 */ /* 0x000fca0000000000 */
[----:B------:R-:W-:Y:S02]  /*2e80*/  ISETP.GE.AND P0, PT, R21, RZ, PT ;  /* 0x000000ff1500720c */ /* 0x000fe40003f06270 */
[----:B------:R-:W-:-:S04]  /*2e90*/  IADD3 R21, PT, PT, R20, -0x1, RZ ;  /* 0xffffffff14157810 */ /* 0x000fc80007ffe0ff */
[----:B------:R-:W-:-:S07]  /*2ea0*/  ISETP.GE.AND P1, PT, R21, RZ, PT ;  /* 0x000000ff1500720c */ /* 0x000fce0003f26270 */
[----:B------:R-:W-:Y:S01]  /*2eb0*/  @P0 MOV R21, RZ ;  /* 0x000000ff00150202 */ /* 0x000fe20000000f00 */
[----:B------:R-:W-:Y:S01]  /*2ec0*/  @!P0 FFMA R0, R0, 1.84467440737095516160e+19, RZ ;  /* 0x5f80000000008823 */ /* 0x000fe200000000ff */
[----:B------:R-:W-:-:S04]  /*2ed0*/  @!P0 MOV R21, 0xffffffc0 ;  /* 0xffffffc000158802 */ /* 0x000fc80000000f00 */
[----:B------:R-:W-:Y:S01]  /*2ee0*/  @!P1 FFMA R23, R6, 1.84467440737095516160e+19, RZ ;  /* 0x5f80000006179823 */ /* 0x000fe200000000ff */
[----:B------:R-:W-:-:S07]  /*2ef0*/  @!P1 VIADD R21, R21, 0x40 ;  /* 0x0000004015159836 */ /* 0x000fce0000000000 */
.L_x_45:
[----:B------:R-:W-:Y:S01]  /*2f00*/  LEA R26, R20, 0xc0800000, 0x17 ;  /* 0xc0800000141a7811 */ /* 0x000fe200078eb8ff */
[----:B------:R-:W-:Y:S01]  /*2f10*/  BSSY.RECONVERGENT B1, `(.L_x_50) ;  /* 0x0000036000017945 */ /* 0x000fe20003800200 */
[----:B------:R-:W-:Y:S02]  /*2f20*/  IADD3 R27, PT, PT, R27, -0x7f, RZ ;  /* 0xffffff811b1b7810 */ /* 0x000fe40007ffe0ff */
[----:B------:R-:W-:-:S03]  /*2f30*/  IADD3 R26, PT, PT, -R26, R23, RZ ;  /* 0x000000171a1a7210 */ /* 0x000fc60007ffe1ff */
[----:B------:R-:W-:Y:S01]  /*2f40*/  IMAD R0, R27, -0x800000, R0 ;  /* 0xff8000001b007824 */ /* 0x000fe200078e0200 */
[----:B------:R-:W0:Y:S01]  /*2f50*/  MUFU.RCP R22, R26 ;  /* 0x0000001a00167308 */ /* 0x000e220000001000 */
[----:B------:R-:W-:-:S04]  /*2f60*/  FADD.FTZ R25, -R26, -RZ ;  /* 0x800000ff1a197221 */ /* 0x000fc80000010100 */
[----:B0-----:R-:W-:-:S04]  /*2f70*/  FFMA R23, R22, R25, 1 ;  /* 0x3f80000016177423 */ /* 0x001fc80000000019 */
[----:B------:R-:W-:-:S04]  /*2f80*/  FFMA R23, R22, R23, R22 ;  /* 0x0000001716177223 */ /* 0x000fc80000000016 */
[----:B------:R-:W-:-:S04]  /*2f90*/  FFMA R22, R0, R23, RZ ;  /* 0x0000001700167223 */ /* 0x000fc800000000ff */
[----:B------:R-:W-:-:S04]  /*2fa0*/  FFMA R24, R25, R22, R0 ;  /* 0x0000001619187223 */ /* 0x000fc80000000000 */
[----:B------:R-:W-:Y:S01]  /*2fb0*/  FFMA R24, R23, R24, R22 ;  /* 0x0000001817187223 */ /* 0x000fe20000000016 */
[----:B------:R-:W-:-:S03]  /*2fc0*/  IADD3 R22, PT, PT, R27, 0x7f, -R20 ;  /* 0x0000007f1b167810 */ /* 0x000fc60007ffe814 */
[----:B------:R-:W-:Y:S01]  /*2fd0*/  FFMA R25, R25, R24, R0 ;  /* 0x0000001819197223 */ /* 0x000fe20000000000 */
[----:B------:R-:W-:-:S03]  /*2fe0*/  IADD3 R21, PT, PT, R22, R21, RZ ;  /* 0x0000001516157210 */ /* 0x000fc60007ffe0ff */
[----:B------:R-:W-:-:S05]  /*2ff0*/  FFMA R0, R23, R25, R24 ;  /* 0x0000001917007223 */ /* 0x000fca0000000018 */
[----:B------:R-:W-:-:S04]  /*3000*/  SHF.R.U32.HI R20, RZ, 0x17, R0 ;  /* 0x00000017ff147819 */ /* 0x000fc80000011600 */
[----:B------:R-:W-:-:S05]  /*3010*/  LOP3.LUT R20, R20, 0xff, RZ, 0xc0, !PT ;  /* 0x000000ff14147812 */ /* 0x000fca00078ec0ff */
[----:B------:R-:W-:-:S05]  /*3020*/  IMAD.IADD R20, R20, 0x1, R21 ;  /* 0x0000000114147824 */ /* 0x000fca00078e0215 */
[----:B------:R-:W-:-:S04]  /*3030*/  IADD3 R22, PT, PT, R20, -0x1, RZ ;  /* 0xffffffff14167810 */ /* 0x000fc80007ffe0ff */
[----:B------:R-:W-:-:S13]  /*3040*/  ISETP.GE.U32.AND P0, PT, R22, 0xfe, PT ;  /* 0x000000fe1600780c */ /* 0x000fda0003f06070 */
[----:B------:R-:W-:Y:S05]  /*3050*/  @!P0 BRA `(.L_x_51) ;  /* 0x0000000000808947 */ /* 0x000fea0003800000 */
[----:B------:R-:W-:-:S13]  /*3060*/  ISETP.GT.AND P0, PT, R20, 0xfe, PT ;  /* 0x000000fe1400780c */ /* 0x000fda0003f04270 */
[----:B------:R-:W-:Y:S05]  /*3070*/  @P0 BRA `(.L_x_52) ;  /* 0x00000000006c0947 */ /* 0x000fea0003800000 */
[----:B------:R-:W-:-:S13]  /*3080*/  ISETP.GE.AND P0, PT, R20, 0x1, PT ;  /* 0x000000011400780c */ /* 0x000fda0003f06270 */
[----:B------:R-:W-:Y:S05]  /*3090*/  @P0 BRA `(.L_x_53) ;  /* 0x0000000000740947 */ /* 0x000fea0003800000 */
[----:B------:R-:W-:Y:S02]  /*30a0*/  ISETP.GE.AND P0, PT, R20, -0x18, PT ;  /* 0xffffffe81400780c */ /* 0x000fe40003f06270 */
[----:B------:R-:W-:-:S11]  /*30b0*/  LOP3.LUT R0, R0, 0x80000000, RZ, 0xc0, !PT ;  /* 0x8000000000007812 */ /* 0x000fd600078ec0ff */
[----:B------:R-:W-:Y:S05]  /*30c0*/  @!P0 BRA `(.L_x_53) ;  /* 0x0000000000688947 */ /* 0x000fea0003800000 */
[CCC-:B------:R-:W-:Y:S01]  /*30d0*/  FFMA.RZ R21, R23.reuse, R25.reuse, R24.reuse ;  /* 0x0000001917157223 */ /* 0x1c0fe2000000c018 */
[CCC-:B------:R-:W-:Y:S01]  /*30e0*/  FFMA.RP R22, R23.reuse, R25.reuse, R24.reuse ;  /* 0x0000001917167223 */ /* 0x1c0fe20000008018 */
[----:B------:R-:W-:Y:S01]  /*30f0*/  FFMA.RM R25, R23, R25, R24 ;  /* 0x0000001917197223 */ /* 0x000fe20000004018 */
[C---:B------:R-:W-:Y:S02]  /*3100*/  IADD3 R23, PT, PT, R20.reuse, 0x20, RZ ;  /* 0x0000002014177810 */ /* 0x040fe40007ffe0ff */
[----:B------:R-:W-:Y:S02]  /*3110*/  LOP3.LUT R21, R21, 0x7fffff, RZ, 0xc0, !PT ;  /* 0x007fffff15157812 */ /* 0x000fe400078ec0ff */
[C---:B------:R-:W-:Y:S02]  /*3120*/  ISETP.NE.AND P2, PT, R20.reuse, RZ, PT ;  /* 0x000000ff1400720c */ /* 0x040fe40003f45270 */
[----:B------:R-:W-:Y:S02]  /*3130*/  LOP3.LUT R24, R21, 0x800000, RZ, 0xfc, !PT ;  /* 0x0080000015187812 */ /* 0x000fe400078efcff */
[----:B------:R-:W-:-:S02]  /*3140*/  ISETP.NE.AND P1, PT, R20, RZ, PT ;  /* 0x000000ff1400720c */ /* 0x000fc40003f25270 */
[----:B------:R-:W-:Y:S02]  /*3150*/  IADD3 R20, PT, PT, -R20, RZ, RZ ;  /* 0x000000ff14147210 */ /* 0x000fe40007ffe1ff */
[----:B------:R-:W-:Y:S02]  /*3160*/  SHF.L.U32 R23, R24, R23, RZ ;  /* 0x0000001718177219 */ /* 0x000fe400000006ff */
[----:B------:R-:W-:Y:S02]  /*3170*/  FSETP.NEU.FTZ.AND P0, PT, R22, R25, PT ;  /* 0x000000191600720b */ /* 0x000fe40003f1d000 */
[----:B------:R-:W-:Y:S02]  /*3180*/  SEL R21, R20, RZ, P2 ;  /* 0x000000ff14157207 */ /* 0x000fe40001000000 */
[----:B------:R-:W-:Y:S02]  /*3190*/  ISETP.NE.AND P1, PT, R23, RZ, P1 ;  /* 0x000000ff1700720c */ /* 0x000fe40000f25270 */
[----:B------:R-:W-:-:S02]  /*31a0*/  SHF.R.U32.HI R23, RZ, R21, R24 ;  /* 0x00000015ff177219 */ /* 0x000fc40000011618 */
[----:B------:R-:W-:Y:S02]  /*31b0*/  PLOP3.LUT P0, PT, P0, P1, PT, 0xf8, 0x8f ;  /* 0x00000000008f781c */ /* 0x000fe40000703f70 */
[----:B------:R-:W-:Y:S02]  /*31c0*/  SHF.R.U32.HI R21, RZ, 0x1, R23 ;  /* 0x00000001ff157819 */ /* 0x000fe40000011617 */
[----:B------:R-:W-:-:S04]  /*31d0*/  SEL R20, RZ, 0x1, !P0 ;  /* 0x00000001ff147807 */ /* 0x000fc80004000000 */
[----:B------:R-:W-:-:S04]  /*31e0*/  LOP3.LUT R20, R20, 0x1, R21, 0xf8, !PT ;  /* 0x0000000114147812 */ /* 0x000fc800078ef815 */
[----:B------:R-:W-:-:S05]  /*31f0*/  LOP3.LUT R20, R20, R23, RZ, 0xc0, !PT ;  /* 0x0000001714147212 */ /* 0x000fca00078ec0ff */
[----:B------:R-:W-:-:S05]  /*3200*/  IMAD.IADD R21, R21, 0x1, R20 ;  /* 0x0000000115157824 */ /* 0x000fca00078e0214 */
[----:B------:R-:W-:Y:S01]  /*3210*/  LOP3.LUT R0, R21, R0, RZ, 0xfc, !PT ;  /* 0x0000000015007212 */ /* 0x000fe200078efcff */
[----:B------:R-:W-:Y:S06]  /*3220*/  BRA `(.L_x_53) ;  /* 0x0000000000107947 */ /* 0x000fec0003800000 */
.L_x_52:
[----:B------:R-:W-:-:S04]  /*3230*/  LOP3.LUT R0, R0, 0x80000000, RZ, 0xc0, !PT ;  /* 0x8000000000007812 */ /* 0x000fc800078ec0ff */
[----:B------:R-:W-:Y:S01]  /*3240*/  LOP3.LUT R0, R0, 0x7f800000, RZ, 0xfc, !PT ;  /* 0x7f80000000007812 */ /* 0x000fe200078efcff */
[----:B------:R-:W-:Y:S06]  /*3250*/  BRA `(.L_x_53) ;  /* 0x0000000000047947 */ /* 0x000fec0003800000 */
.L_x_51:
[----:B------:R-:W-:-:S07]  /*3260*/  LEA R0, R21, R0, 0x17 ;  /* 0x0000000015007211 */ /* 0x000fce00078eb8ff */
.L_x_53:
[----:B------:R-:W-:Y:S05]  /*3270*/  BSYNC.RECONVERGENT B1 ;  /* 0x0000000000017941 */ /* 0x000fea0003800200 */
.L_x_50:
[----:B------:R-:W-:Y:S05]  /*3280*/  BRA `(.L_x_54) ;  /* 0x0000000000207947 */ /* 0x000fea0003800000 */
.L_x_49:
[----:B------:R-:W-:-:S04]  /*3290*/  LOP3.LUT R0, R23, 0x80000000, R0, 0x48, !PT ;  /* 0x8000000017007812 */ /* 0x000fc800078e4800 */
[----:B------:R-:W-:Y:S01]  /*32a0*/  LOP3.LUT R0, R0, 0x7f800000, RZ, 0xfc, !PT ;  /* 0x7f80000000007812 */ /* 0x000fe200078efcff */
[----:B------:R-:W-:Y:S06]  /*32b0*/  BRA `(.L_x_54) ;  /* 0x0000000000147947 */ /* 0x000fec0003800000 */
.L_x_48:
[----:B------:R-:W-:Y:S01]  /*32c0*/  LOP3.LUT R0, R23, 0x80000000, R0, 0x48, !PT ;  /* 0x8000000017007812 */ /* 0x000fe200078e4800 */
[----:B------:R-:W-:Y:S06]  /*32d0*/  BRA `(.L_x_54) ;  /* 0x00000000000c7947 */ /* 0x000fec0003800000 */
.L_x_47:
[----:B------:R-:W0:Y:S01]  /*32e0*/  MUFU.RSQ R0, -QNAN ;  /* 0xffc0000000007908 */ /* 0x000e220000001400 */
[----:B------:R-:W-:Y:S05]  /*32f0*/  BRA `(.L_x_54) ;  /* 0x0000000000047947 */ /* 0x000fea0003800000 */
.L_x_46:
[----:B------:R-:W-:-:S07]  /*3300*/  FADD.FTZ R0, R0, R6 ;  /* 0x0000000600007221 */ /* 0x000fce0000010000 */
.L_x_54:
[----:B------:R-:W-:Y:S05]  /*3310*/  BSYNC.RECONVERGENT B0 ;  /* 0x0000000000007941 */ /* 0x000fea0003800200 */
.L_x_44:
[----:B------:R-:W-:Y:S01]  /*3320*/  HFMA2 R21, -RZ, RZ, 0, 0 ;  /* 0x00000000ff157431 */ /* 0x000fe200000001ff */
[----:B------:R-:W-:-:S04]  /*3330*/  MOV R20, R8 ;  /* 0x0000000800147202 */ /* 0x000fc80000000f00 */
[----:B0-----:R-:W-:Y:S05]  /*3340*/  RET.REL.NODEC R20 `(_Z18causal_attn_kernelPKfS0_S0_Pfii) ;  /* 0xffffffcc142c7950 */ /* 0x001fea0003c3ffff */
.L_x_55:
[----:B------:R-:W-:-:S00]  /*3350*/  BRA `(.L_x_55) ;  /* 0xfffffffc00fc7947 */ /* 0x000fc0000383ffff */
[----:B------:R-:W-:-:S00]  /*3360*/  NOP ;  /* 0x0000000000007918 */ /* 0x000fc00000000000 */
        /* <DEDUP_REMOVED lines=9> */
.L_x_58:


//--------------------- .nv.shared._Z18causal_attn_kernelPKfS0_S0_Pfii --------------------------
	.section	.nv.shared._Z18causal_attn_kernelPKfS0_S0_Pfii,"aw",@nobits
	.sectionflags	@""
	.align	16
.nv.shared._Z18causal_attn_kernelPKfS0_S0_Pfii:
	.zero		1040


//--------------------- .nv.shared.reserved.0     --------------------------
	.section	.nv.shared.reserved.0,"aw",@nobits
	.weak		__nv_reservedSMEM_offset_0_alias
	.size		__nv_reservedSMEM_offset_0_alias, 0, 64
	.other		__nv_reservedSMEM_offset_0_alias,@"STO_CUDA_RESERVED_SHARED STV_DEFAULT"
__nv_reservedSMEM_offset_0_alias:
	.zero		0
	.zero		64


//--------------------- .nv.constant0._Z18causal_attn_kernelPKfS0_S0_Pfii --------------------------
	.section	.nv.constant0._Z18causal_attn_kernelPKfS0_S0_Pfii,"a",@progbits
	.sectionflags	@""
	.align	4
.nv.constant0._Z18causal_attn_kernelPKfS0_S0_Pfii:
	.zero		936


//--------------------- SYMBOLS --------------------------

	.type		.nv.reservedSmem.offset0,@object
	.size		.nv.reservedSmem.offset0,0x4
	.type		.nv.reservedSmem.cap,@object
	.size		.nv.reservedSmem.cap,0x4
